//
// Generated by NVIDIA NVVM Compiler
//
// Compiler Build ID: CL-36424714
// Cuda compilation tools, release 13.0, V13.0.88
// Based on NVVM 20.0.0
//

.version 9.0
.target sm_100
.address_size 64

	// .globl	_Z20sgemv_k32_f32_kernelPfS_S_ii

.visible .entry _Z20sgemv_k32_f32_kernelPfS_S_ii(
	.param .u64 .ptr .align 1 _Z20sgemv_k32_f32_kernelPfS_S_ii_param_0,
	.param .u64 .ptr .align 1 _Z20sgemv_k32_f32_kernelPfS_S_ii_param_1,
	.param .u64 .ptr .align 1 _Z20sgemv_k32_f32_kernelPfS_S_ii_param_2,
	.param .u32 _Z20sgemv_k32_f32_kernelPfS_S_ii_param_3,
	.param .u32 _Z20sgemv_k32_f32_kernelPfS_S_ii_param_4
)
{
	.reg .pred 	%p<16>;
	.reg .b32 	%r<64>;
	.reg .b32 	%f<78>;
	.reg .b64 	%rd<37>;

	ld.param.u64 	%rd4, [_Z20sgemv_k32_f32_kernelPfS_S_ii_param_0];
	ld.param.u64 	%rd5, [_Z20sgemv_k32_f32_kernelPfS_S_ii_param_1];
	ld.param.u64 	%rd3, [_Z20sgemv_k32_f32_kernelPfS_S_ii_param_2];
	ld.param.u32 	%r23, [_Z20sgemv_k32_f32_kernelPfS_S_ii_param_3];
	ld.param.u32 	%r22, [_Z20sgemv_k32_f32_kernelPfS_S_ii_param_4];
	cvta.to.global.u64 	%rd1, %rd5;
	cvta.to.global.u64 	%rd2, %rd4;
	mov.u32 	%r24, %tid.x;
	mov.u32 	%r25, %tid.y;
	mov.u32 	%r26, %ctaid.x;
	and.b32  	%r1, %r24, 31;
	mov.u32 	%r27, %ntid.y;
	mad.lo.s32 	%r2, %r26, %r27, %r25;
	setp.ge.s32 	%p1, %r2, %r23;
	@%p1 bra 	$L__BB0_15;
	setp.lt.s32 	%p2, %r22, 1;
	mov.f32 	%f77, 0f00000000;
	@%p2 bra 	$L__BB0_13;
	add.s32 	%r3, %r22, 31;
	shr.u32 	%r4, %r3, 5;
	mul.lo.s32 	%r5, %r22, %r2;
	and.b32  	%r6, %r4, 7;
	setp.lt.u32 	%p3, %r22, 225;
	mov.f32 	%f77, 0f00000000;
	mov.b32 	%r58, 0;
	@%p3 bra 	$L__BB0_5;
	and.b32  	%r58, %r4, 67108856;
	and.b32  	%r30, %r4, 67108856;
	neg.s32 	%r63, %r30;
	or.b32  	%r62, %r1, 128;
	add.s32 	%r61, %r5, %r1;
	mov.f32 	%f77, 0f00000000;
$L__BB0_4:
	.pragma "nounroll";
	add.s32 	%r31, %r62, -128;
	mul.wide.s32 	%rd6, %r61, 4;
	add.s64 	%rd7, %rd2, %rd6;
	ld.global.f32 	%f18, [%rd7];
	mul.wide.u32 	%rd8, %r31, 4;
	add.s64 	%rd9, %rd1, %rd8;
	ld.global.f32 	%f19, [%rd9];
	fma.rn.f32 	%f20, %f18, %f19, %f77;
	ld.global.f32 	%f21, [%rd7+128];
	ld.global.f32 	%f22, [%rd9+128];
	fma.rn.f32 	%f23, %f21, %f22, %f20;
	ld.global.f32 	%f24, [%rd7+256];
	ld.global.f32 	%f25, [%rd9+256];
	fma.rn.f32 	%f26, %f24, %f25, %f23;
	add.s32 	%r32, %r62, -32;
	ld.global.f32 	%f27, [%rd7+384];
	mul.wide.u32 	%rd10, %r32, 4;
	add.s64 	%rd11, %rd1, %rd10;
	ld.global.f32 	%f28, [%rd11];
	fma.rn.f32 	%f29, %f27, %f28, %f26;
	add.s32 	%r33, %r62, 96;
	ld.global.f32 	%f30, [%rd7+512];
	mul.wide.u32 	%rd12, %r62, 4;
	add.s64 	%rd13, %rd1, %rd12;
	ld.global.f32 	%f31, [%rd13];
	fma.rn.f32 	%f32, %f30, %f31, %f29;
	add.s32 	%r34, %r62, 32;
	ld.global.f32 	%f33, [%rd7+640];
	mul.wide.u32 	%rd14, %r34, 4;
	add.s64 	%rd15, %rd1, %rd14;
	ld.global.f32 	%f34, [%rd15];
	fma.rn.f32 	%f35, %f33, %f34, %f32;
	add.s32 	%r35, %r62, 64;
	ld.global.f32 	%f36, [%rd7+768];
	mul.wide.u32 	%rd16, %r35, 4;
	add.s64 	%rd17, %rd1, %rd16;
	ld.global.f32 	%f37, [%rd17];
	fma.rn.f32 	%f38, %f36, %f37, %f35;
	ld.global.f32 	%f39, [%rd7+896];
	mul.wide.u32 	%rd18, %r33, 4;
	add.s64 	%rd19, %rd1, %rd18;
	ld.global.f32 	%f40, [%rd19];
	fma.rn.f32 	%f77, %f39, %f40, %f38;
	add.s32 	%r63, %r63, 8;
	add.s32 	%r62, %r62, 256;
	add.s32 	%r61, %r61, 256;
	setp.eq.s32 	%p4, %r63, 0;
	@%p4 bra 	$L__BB0_5;
	bra.uni 	$L__BB0_4;
$L__BB0_5:
	setp.eq.s32 	%p5, %r6, 0;
	@%p5 bra 	$L__BB0_13;
	setp.lt.u32 	%p6, %r6, 4;
	@%p6 bra 	$L__BB0_8;
	shl.b32 	%r36, %r58, 5;
	or.b32  	%r37, %r36, %r1;
	add.s32 	%r38, %r37, %r5;
	mul.wide.s32 	%rd20, %r38, 4;
	add.s64 	%rd21, %rd2, %rd20;
	ld.global.f32 	%f42, [%rd21];
	mul.wide.u32 	%rd22, %r37, 4;
	add.s64 	%rd23, %rd1, %rd22;
	ld.global.f32 	%f43, [%rd23];
	fma.rn.f32 	%f44, %f42, %f43, %f77;
	ld.global.f32 	%f45, [%rd21+128];
	ld.global.f32 	%f46, [%rd23+128];
	fma.rn.f32 	%f47, %f45, %f46, %f44;
	ld.global.f32 	%f48, [%rd21+256];
	ld.global.f32 	%f49, [%rd23+256];
	fma.rn.f32 	%f50, %f48, %f49, %f47;
	ld.global.f32 	%f51, [%rd21+384];
	ld.global.f32 	%f52, [%rd23+384];
	fma.rn.f32 	%f77, %f51, %f52, %f50;
	add.s32 	%r58, %r58, 4;
$L__BB0_8:
	and.b32  	%r39, %r4, 3;
	setp.eq.s32 	%p7, %r39, 0;
	@%p7 bra 	$L__BB0_13;
	setp.eq.s32 	%p8, %r39, 1;
	@%p8 bra 	$L__BB0_11;
	shl.b32 	%r40, %r58, 5;
	or.b32  	%r41, %r40, %r1;
	add.s32 	%r42, %r41, %r5;
	mul.wide.s32 	%rd24, %r42, 4;
	add.s64 	%rd25, %rd2, %rd24;
	ld.global.f32 	%f54, [%rd25];
	mul.wide.u32 	%rd26, %r41, 4;
	add.s64 	%rd27, %rd1, %rd26;
	ld.global.f32 	%f55, [%rd27];
	fma.rn.f32 	%f56, %f54, %f55, %f77;
	add.s32 	%r43, %r41, 32;
	ld.global.f32 	%f57, [%rd25+128];
	mul.wide.u32 	%rd28, %r43, 4;
	add.s64 	%rd29, %rd1, %rd28;
	ld.global.f32 	%f58, [%rd29];
	fma.rn.f32 	%f77, %f57, %f58, %f56;
	add.s32 	%r58, %r58, 2;
$L__BB0_11:
	and.b32  	%r44, %r3, 32;
	setp.eq.s32 	%p9, %r44, 0;
	@%p9 bra 	$L__BB0_13;
	shl.b32 	%r45, %r58, 5;
	or.b32  	%r46, %r45, %r1;
	add.s32 	%r47, %r46, %r5;
	mul.wide.s32 	%rd30, %r47, 4;
	add.s64 	%rd31, %rd2, %rd30;
	ld.global.f32 	%f59, [%rd31];
	mul.wide.u32 	%rd32, %r46, 4;
	add.s64 	%rd33, %rd1, %rd32;
	ld.global.f32 	%f60, [%rd33];
	fma.rn.f32 	%f77, %f59, %f60, %f77;
$L__BB0_13:
	mov.b32 	%r48, %f77;
	shfl.sync.down.b32	%r49|%p10, %r48, 16, 31, -1;
	mov.b32 	%f61, %r49;
	add.f32 	%f62, %f77, %f61;
	mov.b32 	%r50, %f62;
	shfl.sync.down.b32	%r51|%p11, %r50, 8, 31, -1;
	mov.b32 	%f63, %r51;
	add.f32 	%f64, %f62, %f63;
	mov.b32 	%r52, %f64;
	shfl.sync.down.b32	%r53|%p12, %r52, 4, 31, -1;
	mov.b32 	%f65, %r53;
	add.f32 	%f66, %f64, %f65;
	mov.b32 	%r54, %f66;
	shfl.sync.down.b32	%r55|%p13, %r54, 2, 31, -1;
	mov.b32 	%f67, %r55;
	add.f32 	%f68, %f66, %f67;
	mov.b32 	%r56, %f68;
	shfl.sync.down.b32	%r57|%p14, %r56, 1, 31, -1;
	mov.b32 	%f69, %r57;
	add.f32 	%f13, %f68, %f69;
	setp.ne.s32 	%p15, %r1, 0;
	@%p15 bra 	$L__BB0_15;
	cvta.to.global.u64 	%rd34, %rd3;
	mul.wide.s32 	%rd35, %r2, 4;
	add.s64 	%rd36, %rd34, %rd35;
	st.global.f32 	[%rd36], %f13;
$L__BB0_15:
	ret;

}
	// .globl	_Z23sgemv_k128_f32x4_kernelPfS_S_ii
.visible .entry _Z23sgemv_k128_f32x4_kernelPfS_S_ii(
	.param .u64 .ptr .align 1 _Z23sgemv_k128_f32x4_kernelPfS_S_ii_param_0,
	.param .u64 .ptr .align 1 _Z23sgemv_k128_f32x4_kernelPfS_S_ii_param_1,
	.param .u64 .ptr .align 1 _Z23sgemv_k128_f32x4_kernelPfS_S_ii_param_2,
	.param .u32 _Z23sgemv_k128_f32x4_kernelPfS_S_ii_param_3,
	.param .u32 _Z23sgemv_k128_f32x4_kernelPfS_S_ii_param_4
)
{
	.reg .pred 	%p<16>;
	.reg .b32 	%r<58>;
	.reg .b32 	%f<228>;
	.reg .b64 	%rd<30>;

	ld.param.u64 	%rd8, [_Z23sgemv_k128_f32x4_kernelPfS_S_ii_param_0];
	ld.param.u64 	%rd9, [_Z23sgemv_k128_f32x4_kernelPfS_S_ii_param_1];
	ld.param.u64 	%rd7, [_Z23sgemv_k128_f32x4_kernelPfS_S_ii_param_2];
	ld.param.u32 	%r22, [_Z23sgemv_k128_f32x4_kernelPfS_S_ii_param_3];
	ld.param.u32 	%r21, [_Z23sgemv_k128_f32x4_kernelPfS_S_ii_param_4];
	cvta.to.global.u64 	%rd1, %rd8;
	cvta.to.global.u64 	%rd2, %rd9;
	mov.u32 	%r1, %tid.x;
	mov.u32 	%r23, %tid.y;
	mov.u32 	%r24, %ctaid.x;
	and.b32  	%r2, %r1, 31;
	mov.u32 	%r25, %ntid.y;
	mad.lo.s32 	%r3, %r25, %r24, %r23;
	setp.ge.s32 	%p1, %r3, %r22;
	@%p1 bra 	$L__BB1_15;
	setp.lt.s32 	%p2, %r21, 1;
	mov.f32 	%f227, 0f00000000;
	@%p2 bra 	$L__BB1_13;
	add.s32 	%r27, %r21, 31;
	shr.u32 	%r28, %r27, 5;
	add.s32 	%r4, %r28, 3;
	shr.u32 	%r5, %r4, 2;
	shl.b32 	%r6, %r2, 2;
	mul.lo.s32 	%r7, %r21, %r3;
	and.b32  	%r8, %r5, 7;
	setp.lt.u32 	%p3, %r21, 897;
	mov.f32 	%f227, 0f00000000;
	mov.b32 	%r53, 0;
	@%p3 bra 	$L__BB1_5;
	and.b32  	%r53, %r5, 33554424;
	and.b32  	%r30, %r5, 33554424;
	neg.s32 	%r57, %r30;
	add.s64 	%rd3, %rd1, 2048;
	add.s32 	%r56, %r7, %r6;
	mul.wide.u32 	%rd10, %r2, 16;
	add.s64 	%rd11, %rd10, %rd2;
	add.s64 	%rd29, %rd11, 2048;
	mov.f32 	%f227, 0f00000000;
$L__BB1_4:
	.pragma "nounroll";
	mul.wide.s32 	%rd12, %r56, 4;
	add.s64 	%rd13, %rd3, %rd12;
	ld.global.v4.f32 	{%f18, %f19, %f20, %f21}, [%rd29+-2048];
	ld.global.v4.f32 	{%f22, %f23, %f24, %f25}, [%rd13+-2048];
	mul.f32 	%f26, %f19, %f23;
	fma.rn.f32 	%f27, %f18, %f22, %f26;
	fma.rn.f32 	%f28, %f20, %f24, %f27;
	fma.rn.f32 	%f29, %f21, %f25, %f28;
	add.f32 	%f30, %f227, %f29;
	ld.global.v4.f32 	{%f31, %f32, %f33, %f34}, [%rd29+-1536];
	ld.global.v4.f32 	{%f35, %f36, %f37, %f38}, [%rd13+-1536];
	mul.f32 	%f39, %f32, %f36;
	fma.rn.f32 	%f40, %f31, %f35, %f39;
	fma.rn.f32 	%f41, %f33, %f37, %f40;
	fma.rn.f32 	%f42, %f34, %f38, %f41;
	add.f32 	%f43, %f30, %f42;
	ld.global.v4.f32 	{%f44, %f45, %f46, %f47}, [%rd29+-1024];
	ld.global.v4.f32 	{%f48, %f49, %f50, %f51}, [%rd13+-1024];
	mul.f32 	%f52, %f45, %f49;
	fma.rn.f32 	%f53, %f44, %f48, %f52;
	fma.rn.f32 	%f54, %f46, %f50, %f53;
	fma.rn.f32 	%f55, %f47, %f51, %f54;
	add.f32 	%f56, %f43, %f55;
	ld.global.v4.f32 	{%f57, %f58, %f59, %f60}, [%rd29+-512];
	ld.global.v4.f32 	{%f61, %f62, %f63, %f64}, [%rd13+-512];
	mul.f32 	%f65, %f58, %f62;
	fma.rn.f32 	%f66, %f57, %f61, %f65;
	fma.rn.f32 	%f67, %f59, %f63, %f66;
	fma.rn.f32 	%f68, %f60, %f64, %f67;
	add.f32 	%f69, %f56, %f68;
	ld.global.v4.f32 	{%f70, %f71, %f72, %f73}, [%rd29];
	ld.global.v4.f32 	{%f74, %f75, %f76, %f77}, [%rd13];
	mul.f32 	%f78, %f71, %f75;
	fma.rn.f32 	%f79, %f70, %f74, %f78;
	fma.rn.f32 	%f80, %f72, %f76, %f79;
	fma.rn.f32 	%f81, %f73, %f77, %f80;
	add.f32 	%f82, %f69, %f81;
	ld.global.v4.f32 	{%f83, %f84, %f85, %f86}, [%rd29+512];
	ld.global.v4.f32 	{%f87, %f88, %f89, %f90}, [%rd13+512];
	mul.f32 	%f91, %f84, %f88;
	fma.rn.f32 	%f92, %f83, %f87, %f91;
	fma.rn.f32 	%f93, %f85, %f89, %f92;
	fma.rn.f32 	%f94, %f86, %f90, %f93;
	add.f32 	%f95, %f82, %f94;
	ld.global.v4.f32 	{%f96, %f97, %f98, %f99}, [%rd29+1024];
	ld.global.v4.f32 	{%f100, %f101, %f102, %f103}, [%rd13+1024];
	mul.f32 	%f104, %f97, %f101;
	fma.rn.f32 	%f105, %f96, %f100, %f104;
	fma.rn.f32 	%f106, %f98, %f102, %f105;
	fma.rn.f32 	%f107, %f99, %f103, %f106;
	add.f32 	%f108, %f95, %f107;
	ld.global.v4.f32 	{%f109, %f110, %f111, %f112}, [%rd29+1536];
	ld.global.v4.f32 	{%f113, %f114, %f115, %f116}, [%rd13+1536];
	mul.f32 	%f117, %f110, %f114;
	fma.rn.f32 	%f118, %f109, %f113, %f117;
	fma.rn.f32 	%f119, %f111, %f115, %f118;
	fma.rn.f32 	%f120, %f112, %f116, %f119;
	add.f32 	%f227, %f108, %f120;
	add.s32 	%r57, %r57, 8;
	add.s32 	%r56, %r56, 1024;
	add.s64 	%rd29, %rd29, 4096;
	setp.eq.s32 	%p4, %r57, 0;
	@%p4 bra 	$L__BB1_5;
	bra.uni 	$L__BB1_4;
$L__BB1_5:
	setp.eq.s32 	%p5, %r8, 0;
	@%p5 bra 	$L__BB1_13;
	setp.lt.u32 	%p6, %r8, 4;
	@%p6 bra 	$L__BB1_8;
	shl.b32 	%r32, %r53, 7;
	or.b32  	%r33, %r32, %r6;
	mul.wide.s32 	%rd14, %r33, 4;
	add.s64 	%rd15, %rd2, %rd14;
	ld.global.v4.f32 	{%f122, %f123, %f124, %f125}, [%rd15];
	add.s32 	%r34, %r33, %r7;
	mul.wide.s32 	%rd16, %r34, 4;
	add.s64 	%rd17, %rd1, %rd16;
	ld.global.v4.f32 	{%f126, %f127, %f128, %f129}, [%rd17];
	mul.f32 	%f130, %f123, %f127;
	fma.rn.f32 	%f131, %f122, %f126, %f130;
	fma.rn.f32 	%f132, %f124, %f128, %f131;
	fma.rn.f32 	%f133, %f125, %f129, %f132;
	add.f32 	%f134, %f227, %f133;
	ld.global.v4.f32 	{%f135, %f136, %f137, %f138}, [%rd15+512];
	ld.global.v4.f32 	{%f139, %f140, %f141, %f142}, [%rd17+512];
	mul.f32 	%f143, %f136, %f140;
	fma.rn.f32 	%f144, %f135, %f139, %f143;
	fma.rn.f32 	%f145, %f137, %f141, %f144;
	fma.rn.f32 	%f146, %f138, %f142, %f145;
	add.f32 	%f147, %f134, %f146;
	ld.global.v4.f32 	{%f148, %f149, %f150, %f151}, [%rd15+1024];
	ld.global.v4.f32 	{%f152, %f153, %f154, %f155}, [%rd17+1024];
	mul.f32 	%f156, %f149, %f153;
	fma.rn.f32 	%f157, %f148, %f152, %f156;
	fma.rn.f32 	%f158, %f150, %f154, %f157;
	fma.rn.f32 	%f159, %f151, %f155, %f158;
	add.f32 	%f160, %f147, %f159;
	ld.global.v4.f32 	{%f161, %f162, %f163, %f164}, [%rd15+1536];
	ld.global.v4.f32 	{%f165, %f166, %f167, %f168}, [%rd17+1536];
	mul.f32 	%f169, %f162, %f166;
	fma.rn.f32 	%f170, %f161, %f165, %f169;
	fma.rn.f32 	%f171, %f163, %f167, %f170;
	fma.rn.f32 	%f172, %f164, %f168, %f171;
	add.f32 	%f227, %f160, %f172;
	add.s32 	%r53, %r53, 4;
$L__BB1_8:
	and.b32  	%r35, %r5, 3;
	setp.eq.s32 	%p7, %r35, 0;
	@%p7 bra 	$L__BB1_13;
	setp.eq.s32 	%p8, %r35, 1;
	@%p8 bra 	$L__BB1_11;
	shl.b32 	%r36, %r53, 7;
	or.b32  	%r37, %r36, %r6;
	mul.wide.s32 	%rd18, %r37, 4;
	add.s64 	%rd19, %rd2, %rd18;
	ld.global.v4.f32 	{%f174, %f175, %f176, %f177}, [%rd19];
	add.s32 	%r38, %r37, %r7;
	mul.wide.s32 	%rd20, %r38, 4;
	add.s64 	%rd21, %rd1, %rd20;
	ld.global.v4.f32 	{%f178, %f179, %f180, %f181}, [%rd21];
	mul.f32 	%f182, %f175, %f179;
	fma.rn.f32 	%f183, %f174, %f178, %f182;
	fma.rn.f32 	%f184, %f176, %f180, %f183;
	fma.rn.f32 	%f185, %f177, %f181, %f184;
	add.f32 	%f186, %f227, %f185;
	ld.global.v4.f32 	{%f187, %f188, %f189, %f190}, [%rd19+512];
	ld.global.v4.f32 	{%f191, %f192, %f193, %f194}, [%rd21+512];
	mul.f32 	%f195, %f188, %f192;
	fma.rn.f32 	%f196, %f187, %f191, %f195;
	fma.rn.f32 	%f197, %f189, %f193, %f196;
	fma.rn.f32 	%f198, %f190, %f194, %f197;
	add.f32 	%f227, %f186, %f198;
	add.s32 	%r53, %r53, 2;
$L__BB1_11:
	and.b32  	%r39, %r4, 4;
	setp.eq.s32 	%p9, %r39, 0;
	@%p9 bra 	$L__BB1_13;
	shl.b32 	%r40, %r53, 7;
	or.b32  	%r41, %r40, %r6;
	mul.wide.s32 	%rd22, %r41, 4;
	add.s64 	%rd23, %rd2, %rd22;
	ld.global.v4.f32 	{%f199, %f200, %f201, %f202}, [%rd23];
	add.s32 	%r42, %r41, %r7;
	mul.wide.s32 	%rd24, %r42, 4;
	add.s64 	%rd25, %rd1, %rd24;
	ld.global.v4.f32 	{%f203, %f204, %f205, %f206}, [%rd25];
	mul.f32 	%f207, %f200, %f204;
	fma.rn.f32 	%f208, %f199, %f203, %f207;
	fma.rn.f32 	%f209, %f201, %f205, %f208;
	fma.rn.f32 	%f210, %f202, %f206, %f209;
	add.f32 	%f227, %f227, %f210;
$L__BB1_13:
	mov.b32 	%r43, %f227;
	shfl.sync.down.b32	%r44|%p10, %r43, 16, 31, -1;
	mov.b32 	%f211, %r44;
	add.f32 	%f212, %f227, %f211;
	mov.b32 	%r45, %f212;
	shfl.sync.down.b32	%r46|%p11, %r45, 8, 31, -1;
	mov.b32 	%f213, %r46;
	add.f32 	%f214, %f212, %f213;
	mov.b32 	%r47, %f214;
	shfl.sync.down.b32	%r48|%p12, %r47, 4, 31, -1;
	mov.b32 	%f215, %r48;
	add.f32 	%f216, %f214, %f215;
	mov.b32 	%r49, %f216;
	shfl.sync.down.b32	%r50|%p13, %r49, 2, 31, -1;
	mov.b32 	%f217, %r50;
	add.f32 	%f218, %f216, %f217;
	mov.b32 	%r51, %f218;
	shfl.sync.down.b32	%r52|%p14, %r51, 1, 31, -1;
	mov.b32 	%f219, %r52;
	add.f32 	%f13, %f218, %f219;
	setp.ne.s32 	%p15, %r2, 0;
	@%p15 bra 	$L__BB1_15;
	cvta.to.global.u64 	%rd26, %rd7;
	mul.wide.s32 	%rd27, %r3, 4;
	add.s64 	%rd28, %rd26, %rd27;
	st.global.f32 	[%rd28], %f13;
$L__BB1_15:
	ret;

}


// ===== COMPILED SASS (sm_100) =====

	.target	sm_100

	.elftype	@"ET_EXEC"


//--------------------- .note.nv.tkinfo           --------------------------
	.section	.note.nv.tkinfo,"",@"SHT_NOTE"
	.sectionflags	@"SHF_NOTE_NV_TKINFO"
	.tkinfo
        /*0018*/ 	.word	0x00000002
        /*0030*/ 	.string	""
        /*0030*/ 	.string	"ptxas"
        /*0030*/ 	.string	"Cuda compilation tools, release 13.0, V13.0.88"
        /*0030*/ 	.string	"Build cuda_13.0.r13.0/compiler.36424714_0"
        /*0030*/ 	.string	"-arch sm_100 -m 64 "



//--------------------- .note.nv.cuinfo           --------------------------
	.section	.note.nv.cuinfo,"",@"SHT_NOTE"
	.sectionflags	@"SHF_NOTE_NV_CUINFO"
        /*0018*/ 	.short	0x0002
        /*001a*/ 	.short	0x0064
        /*001c*/ 	.short	0x0082
	.zero		2


//--------------------- .nv.info                  --------------------------
	.section	.nv.info,"",@"SHT_CUDA_INFO"
	.align	4


	//----- nvinfo : EIATTR_REGCOUNT
	.align		4
        /*0000*/ 	.byte	0x04, 0x2f
        /*0002*/ 	.short	(.L_1 - .L_0)
	.align		4
.L_0:
        /*0004*/ 	.word	index@(_Z20sgemv_k32_f32_kernelPfS_S_ii)
        /*0008*/ 	.word	0x00000020


	//----- nvinfo : EIATTR_FRAME_SIZE
	.align		4
.L_1:
        /*000c*/ 	.byte	0x04, 0x11
        /*000e*/ 	.short	(.L_3 - .L_2)
	.align		4
.L_2:
        /*0010*/ 	.word	index@(_Z20sgemv_k32_f32_kernelPfS_S_ii)
        /*0014*/ 	.word	0x00000000


	//----- nvinfo : EIATTR_REGCOUNT
	.align		4
.L_3:
        /*0018*/ 	.byte	0x04, 0x2f
        /*001a*/ 	.short	(.L_5 - .L_4)
	.align		4
.L_4:
        /*001c*/ 	.word	index@(_Z23sgemv_k128_f32x4_kernelPfS_S_ii)
        /*0020*/ 	.word	0x00000028


	//----- nvinfo : EIATTR_FRAME_SIZE
	.align		4
.L_5:
        /*0024*/ 	.byte	0x04, 0x11
        /*0026*/ 	.short	(.L_7 - .L_6)
	.align		4
.L_6:
        /*0028*/ 	.word	index@(_Z23sgemv_k128_f32x4_kernelPfS_S_ii)
        /*002c*/ 	.word	0x00000000


	//----- nvinfo : EIATTR_MIN_STACK_SIZE
	.align		4
.L_7:
        /*0030*/ 	.byte	0x04, 0x12
        /*0032*/ 	.short	(.L_9 - .L_8)
	.align		4
.L_8:
        /*0034*/ 	.word	index@(_Z23sgemv_k128_f32x4_kernelPfS_S_ii)
        /*0038*/ 	.word	0x00000000


	//----- nvinfo : EIATTR_MIN_STACK_SIZE
	.align		4
.L_9:
        /*003c*/ 	.byte	0x04, 0x12
        /*003e*/ 	.short	(.L_11 - .L_10)
	.align		4
.L_10:
        /*0040*/ 	.word	index@(_Z20sgemv_k32_f32_kernelPfS_S_ii)
        /*0044*/ 	.word	0x00000000
.L_11:


//--------------------- .nv.compat                --------------------------
	.section	.nv.compat,"",@"SHT_CUDA_COMPAT_INFO"
	.align	4
        /*0000*/ 	.byte	0x02, 0x09, 0x00, 0x00, 0x02, 0x02, 0x01, 0x00, 0x02, 0x05, 0x05, 0x00, 0x03, 0x07, 0x01, 0x01
        /*0010*/ 	.byte	0x02, 0x03, 0x00, 0x00, 0x02, 0x06, 0x01, 0x00, 0x04, 0x0b, 0x08, 0x00, 0x09, 0x00, 0x00, 0x00
        /*0020*/ 	.byte	0x00, 0x00, 0x00, 0x00


//--------------------- .nv.info._Z23sgemv_k128_f32x4_kernelPfS_S_ii --------------------------
	.section	.nv.info._Z23sgemv_k128_f32x4_kernelPfS_S_ii,"",@"SHT_CUDA_INFO"
	.sectionflags	@""
	.align	4


	//----- nvinfo : EIATTR_CUDA_API_VERSION
	.align		4
        /*0000*/ 	.byte	0x04, 0x37
        /*0002*/ 	.short	(.L_13 - .L_12)
.L_12:
        /*0004*/ 	.word	0x00000082


	//----- nvinfo : EIATTR_KPARAM_INFO
	.align		4
.L_13:
        /*0008*/ 	.byte	0x04, 0x17
        /*000a*/ 	.short	(.L_15 - .L_14)
.L_14:
        /*000c*/ 	.word	0x00000000
        /*0010*/ 	.short	0x0004
        /*0012*/ 	.short	0x001c
        /*0014*/ 	.byte	0x00, 0xf0, 0x11, 0x00


	//----- nvinfo : EIATTR_KPARAM_INFO
	.align		4
.L_15:
        /*0018*/ 	.byte	0x04, 0x17
        /*001a*/ 	.short	(.L_17 - .L_16)
.L_16:
        /*001c*/ 	.word	0x00000000
        /*0020*/ 	.short	0x0003
        /*0022*/ 	.short	0x0018
        /*0024*/ 	.byte	0x00, 0xf0, 0x11, 0x00


	//----- nvinfo : EIATTR_KPARAM_INFO
	.align		4
.L_17:
        /*0028*/ 	.byte	0x04, 0x17
        /*002a*/ 	.short	(.L_19 - .L_18)
.L_18:
        /*002c*/ 	.word	0x00000000
        /*0030*/ 	.short	0x0002
        /*0032*/ 	.short	0x0010
        /*0034*/ 	.byte	0x00, 0xf5, 0x21, 0x00


	//----- nvinfo : EIATTR_KPARAM_INFO
	.align		4
.L_19:
        /*0038*/ 	.byte	0x04, 0x17
        /*003a*/ 	.short	(.L_21 - .L_20)
.L_20:
        /*003c*/ 	.word	0x00000000
        /*0040*/ 	.short	0x0001
        /*0042*/ 	.short	0x0008
        /*0044*/ 	.byte	0x00, 0xf5, 0x21, 0x00


	//----- nvinfo : EIATTR_KPARAM_INFO
	.align		4
.L_21:
        /*0048*/ 	.byte	0x04, 0x17
        /*004a*/ 	.short	(.L_23 - .L_22)
.L_22:
        /*004c*/ 	.word	0x00000000
        /*0050*/ 	.short	0x0000
        /*0052*/ 	.short	0x0000
        /*0054*/ 	.byte	0x00, 0xf5, 0x21, 0x00


	//----- nvinfo : EIATTR_SPARSE_MMA_MASK
	.align		4
.L_23:
        /*0058*/ 	.byte	0x03, 0x50
        /*005a*/ 	.short	0x0000


	//----- nvinfo : EIATTR_MAXREG_COUNT
	.align		4
        /*005c*/ 	.byte	0x03, 0x1b
        /*005e*/ 	.short	0x00ff


	//----- nvinfo : EIATTR_MERCURY_ISA_VERSION
	.align		4
        /*0060*/ 	.byte	0x03, 0x5f
        /*0062*/ 	.short	0x0101


	//----- nvinfo : EIATTR_COOP_GROUP_MASK_REGIDS
	.align		4
        /*0064*/ 	.byte	0x04, 0x29
        /*0066*/ 	.short	(.L_25 - .L_24)


	//   ....[0]....
.L_24:
        /*0068*/ 	.word	0xffffffff


	//   ....[1]....
        /*006c*/ 	.word	0xffffffff


	//   ....[2]....
        /*0070*/ 	.word	0xffffffff


	//   ....[3]....
        /*0074*/ 	.word	0xffffffff


	//   ....[4]....
        /*0078*/ 	.word	0xffffffff


	//----- nvinfo : EIATTR_COOP_GROUP_INSTR_OFFSETS
	.align		4
.L_25:
        /*007c*/ 	.byte	0x04, 0x28
        /*007e*/ 	.short	(.L_27 - .L_26)


	//   ....[0]....
.L_26:
        /*0080*/ 	.word	0x00000b70


	//   ....[1]....
        /*0084*/ 	.word	0x00000ba0


	//   ....[2]....
        /*0088*/ 	.word	0x00000bc0


	//   ....[3]....
        /*008c*/ 	.word	0x00000be0


	//   ....[4]....
        /*0090*/ 	.word	0x00000c00


	//----- nvinfo : EIATTR_VRC_CTA_INIT_COUNT
	.align		4
.L_27:
        /*0094*/ 	.byte	0x02, 0x4a
	.zero		1
	.zero		1


	//----- nvinfo : EIATTR_EXIT_INSTR_OFFSETS
	.align		4
        /*0098*/ 	.byte	0x04, 0x1c
        /*009a*/ 	.short	(.L_29 - .L_28)


	//   ....[0]....
.L_28:
        /*009c*/ 	.word	0x00000070


	//   ....[1]....
        /*00a0*/ 	.word	0x00000c10


	//   ....[2]....
        /*00a4*/ 	.word	0x00000c60


	//----- nvinfo : EIATTR_CBANK_PARAM_SIZE
	.align		4
.L_29:
        /*00a8*/ 	.byte	0x03, 0x19
        /*00aa*/ 	.short	0x0020


	//----- nvinfo : EIATTR_PARAM_CBANK
	.align		4
        /*00ac*/ 	.byte	0x04, 0x0a
        /*00ae*/ 	.short	(.L_31 - .L_30)
	.align		4
.L_30:
        /*00b0*/ 	.word	index@(.nv.constant0._Z23sgemv_k128_f32x4_kernelPfS_S_ii)
        /*00b4*/ 	.short	0x0380
        /*00b6*/ 	.short	0x0020


	//----- nvinfo : EIATTR_SW_WAR
	.align		4
.L_31:
        /*00b8*/ 	.byte	0x04, 0x36
        /*00ba*/ 	.short	(.L_33 - .L_32)
.L_32:
        /*00bc*/ 	.word	0x00000008
.L_33:


//--------------------- .nv.info._Z20sgemv_k32_f32_kernelPfS_S_ii --------------------------
	.section	.nv.info._Z20sgemv_k32_f32_kernelPfS_S_ii,"",@"SHT_CUDA_INFO"
	.sectionflags	@""
	.align	4


	//----- nvinfo : EIATTR_CUDA_API_VERSION
	.align		4
        /*0000*/ 	.byte	0x04, 0x37
        /*0002*/ 	.short	(.L_35 - .L_34)
.L_34:
        /*0004*/ 	.word	0x00000082


	//----- nvinfo : EIATTR_KPARAM_INFO
	.align		4
.L_35:
        /*0008*/ 	.byte	0x04, 0x17
        /*000a*/ 	.short	(.L_37 - .L_36)
.L_36:
        /*000c*/ 	.word	0x00000000
        /*0010*/ 	.short	0x0004
        /*0012*/ 	.short	0x001c
        /*0014*/ 	.byte	0x00, 0xf0, 0x11, 0x00


	//----- nvinfo : EIATTR_KPARAM_INFO
	.align		4
.L_37:
        /*0018*/ 	.byte	0x04, 0x17
        /*001a*/ 	.short	(.L_39 - .L_38)
.L_38:
        /*001c*/ 	.word	0x00000000
        /*0020*/ 	.short	0x0003
        /*0022*/ 	.short	0x0018
        /*0024*/ 	.byte	0x00, 0xf0, 0x11, 0x00


	//----- nvinfo : EIATTR_KPARAM_INFO
	.align		4
.L_39:
        /*0028*/ 	.byte	0x04, 0x17
        /*002a*/ 	.short	(.L_41 - .L_40)
.L_40:
        /*002c*/ 	.word	0x00000000
        /*0030*/ 	.short	0x0002
        /*0032*/ 	.short	0x0010
        /*0034*/ 	.byte	0x00, 0xf5, 0x21, 0x00


	//----- nvinfo : EIATTR_KPARAM_INFO
	.align		4
.L_41:
        /*0038*/ 	.byte	0x04, 0x17
        /*003a*/ 	.short	(.L_43 - .L_42)
.L_42:
        /*003c*/ 	.word	0x00000000
        /*0040*/ 	.short	0x0001
        /*0042*/ 	.short	0x0008
        /*0044*/ 	.byte	0x00, 0xf5, 0x21, 0x00


	//----- nvinfo : EIATTR_KPARAM_INFO
	.align		4
.L_43:
        /*0048*/ 	.byte	0x04, 0x17
        /*004a*/ 	.short	(.L_45 - .L_44)
.L_44:
        /*004c*/ 	.word	0x00000000
        /*0050*/ 	.short	0x0000
        /*0052*/ 	.short	0x0000
        /*0054*/ 	.byte	0x00, 0xf5, 0x21, 0x00


	//----- nvinfo : EIATTR_SPARSE_MMA_MASK
	.align		4
.L_45:
        /*0058*/ 	.byte	0x03, 0x50
        /*005a*/ 	.short	0x0000


	//----- nvinfo : EIATTR_MAXREG_COUNT
	.align		4
        /*005c*/ 	.byte	0x03, 0x1b
        /*005e*/ 	.short	0x00ff


	//----- nvinfo : EIATTR_MERCURY_ISA_VERSION
	.align		4
        /*0060*/ 	.byte	0x03, 0x5f
        /*0062*/ 	.short	0x0101


	//----- nvinfo : EIATTR_COOP_GROUP_MASK_REGIDS
	.align		4
        /*0064*/ 	.byte	0x04, 0x29
        /*0066*/ 	.short	(.L_47 - .L_46)


	//   ....[0]....
.L_46:
        /*0068*/ 	.word	0xffffffff


	//   ....[1]....
        /*006c*/ 	.word	0xffffffff


	//   ....[2]....
        /*0070*/ 	.word	0xffffffff


	//   ....[3]....
        /*0074*/ 	.word	0xffffffff


	//   ....[4]....
        /*0078*/ 	.word	0xffffffff


	//----- nvinfo : EIATTR_COOP_GROUP_INSTR_OFFSETS
	.align		4
.L_47:
        /*007c*/ 	.byte	0x04, 0x28
        /*007e*/ 	.short	(.L_49 - .L_48)


	//   ....[0]....
.L_48:
        /*0080*/ 	.word	0x000007c0


	//   ....[1]....
        /*0084*/ 	.word	0x000007f0


	//   ....[2]....
        /*0088*/ 	.word	0x00000810


	//   ....[3]....
        /*008c*/ 	.word	0x00000830


	//   ....[4]....
        /*0090*/ 	.word	0x00000850


	//----- nvinfo : EIATTR_VRC_CTA_INIT_COUNT
	.align		4
.L_49:
        /*0094*/ 	.byte	0x02, 0x4a
	.zero		1
	.zero		1


	//----- nvinfo : EIATTR_EXIT_INSTR_OFFSETS
	.align		4
        /*0098*/ 	.byte	0x04, 0x1c
        /*009a*/ 	.short	(.L_51 - .L_50)


	//   ....[0]....
.L_50:
        /*009c*/ 	.word	0x00000070


	//   ....[1]....
        /*00a0*/ 	.word	0x00000860


	//   ....[2]....
        /*00a4*/ 	.word	0x000008b0


	//----- nvinfo : EIATTR_CBANK_PARAM_SIZE
	.align		4
.L_51:
        /*00a8*/ 	.byte	0x03, 0x19
        /*00aa*/ 	.short	0x0020


	//----- nvinfo : EIATTR_PARAM_CBANK
	.align		4
        /*00ac*/ 	.byte	0x04, 0x0a
        /*00ae*/ 	.short	(.L_53 - .L_52)
	.align		4
.L_52:
        /*00b0*/ 	.word	index@(.nv.constant0._Z20sgemv_k32_f32_kernelPfS_S_ii)
        /*00b4*/ 	.short	0x0380
        /*00b6*/ 	.short	0x0020


	//----- nvinfo : EIATTR_SW_WAR
	.align		4
.L_53:
        /*00b8*/ 	.byte	0x04, 0x36
        /*00ba*/ 	.short	(.L_55 - .L_54)
.L_54:
        /*00bc*/ 	.word	0x00000008
.L_55:


//--------------------- .nv.callgraph             --------------------------
	.section	.nv.callgraph,"",@"SHT_CUDA_CALLGRAPH"
	.align	4
	.sectionentsize	8
	.align		4
        /*0000*/ 	.word	0x00000000
	.align		4
        /*0004*/ 	.word	0xffffffff
	.align		4
        /*0008*/ 	.word	0x00000000
	.align		4
        /*000c*/ 	.word	0xfffffffe
	.align		4
        /*0010*/ 	.word	0x00000000
	.align		4
        /*0014*/ 	.word	0xfffffffd
	.align		4
        /*0018*/ 	.word	0x00000000
	.align		4
        /*001c*/ 	.word	0xfffffffc


//--------------------- .text._Z23sgemv_k128_f32x4_kernelPfS_S_ii --------------------------
	.section	.text._Z23sgemv_k128_f32x4_kernelPfS_S_ii,"ax",@progbits
	.align	128
        .global         _Z23sgemv_k128_f32x4_kernelPfS_S_ii
        .type           _Z23sgemv_k128_f32x4_kernelPfS_S_ii,@function
        .size           _Z23sgemv_k128_f32x4_kernelPfS_S_ii,(.L_x_11 - _Z23sgemv_k128_f32x4_kernelPfS_S_ii)
        .other          _Z23sgemv_k128_f32x4_kernelPfS_S_ii,@"STO_CUDA_ENTRY STV_DEFAULT"
_Z23sgemv_k128_f32x4_kernelPfS_S_ii:
.text._Z23sgemv_k128_f32x4_kernelPfS_S_ii:
[----:B------:R-:W-:Y:S01]  /*0000*/  LDC R1, c[0x0][0x37c] ;  /* 0x0000df00ff017b82 */ /* 0x000fe20000000800 */
[----:B------:R-:W0:Y:S07]  /*0010*/  S2R R28, SR_TID.Y ;  /* 0x00000000001c7919 */ /* 0x000e2e0000002200 */
[----:B------:R-:W0:Y:S01]  /*0020*/  S2UR UR4, SR_CTAID.X ;  /* 0x00000000000479c3 */ /* 0x000e220000002500 */
[----:B------:R-:W1:Y:S07]  /*0030*/  LDCU UR5, c[0x0][0x398] ;  /* 0x00007300ff0577ac */ /* 0x000e6e0008000800 */
[----:B------:R-:W0:Y:S02]  /*0040*/  LDC R3, c[0x0][0x364] ;  /* 0x0000d900ff037b82 */ /* 0x000e240000000800 */
[----:B0-----:R-:W-:-:S05]  /*0050*/  IMAD R28, R3, UR4, R28 ;  /* 0x00000004031c7c24 */ /* 0x001fca000f8e021c */
[----:B-1----:R-:W-:-:S13]  /*0060*/  ISETP.GE.AND P0, PT, R28, UR5, PT ;  /* 0x000000051c007c0c */ /* 0x002fda000bf06270 */
[----:B------:R-:W-:Y:S05]  /*0070*/  @P0 EXIT ;  /* 0x000000000000094d */ /* 0x000fea0003800000 */
[----:B------:R-:W0:Y:S01]  /*0080*/  S2R R0, SR_TID.X ;  /* 0x0000000000007919 */ /* 0x000e220000002100 */
[----:B------:R-:W1:Y:S01]  /*0090*/  LDCU UR11, c[0x0][0x39c] ;  /* 0x00007380ff0b77ac */ /* 0x000e620008000800 */
[----:B------:R-:W-:Y:S01]  /*00a0*/  HFMA2 R29, -RZ, RZ, 0, 0 ;  /* 0x00000000ff1d7431 */ /* 0x000fe200000001ff */
[----:B------:R-:W2:Y:S01]  /*00b0*/  LDCU.64 UR12, c[0x0][0x358] ;  /* 0x00006b00ff0c77ac */ /* 0x000ea20008000a00 */
[----:B-1----:R-:W-:Y:S01]  /*00c0*/  UISETP.GE.AND UP0, UPT, UR11, 0x1, UPT ;  /* 0x000000010b00788c */ /* 0x002fe2000bf06270 */
[----:B0-----:R-:W-:-:S08]  /*00d0*/  LOP3.LUT R0, R0, 0x1f, RZ, 0xc0, !PT ;  /* 0x0000001f00007812 */ /* 0x001fd000078ec0ff */
[----:B--2---:R-:W-:Y:S05]  /*00e0*/  BRA.U !UP0, `(.L_x_0) ;  /* 0x0000000908a07547 */ /* 0x004fea000b800000 */
[----:B------:R-:W-:Y:S01]  /*00f0*/  UIADD3 UR4, UPT, UPT, UR11, 0x1f, URZ ;  /* 0x0000001f0b047890 */ /* 0x000fe2000fffe0ff */
[----:B------:R-:W-:Y:S01]  /*0100*/  SHF.L.U32 R3, R0, 0x2, RZ ;  /* 0x0000000200037819 */ /* 0x000fe200000006ff */
[----:B------:R-:W-:Y:S01]  /*0110*/  UISETP.GE.U32.AND UP1, UPT, UR11, 0x381, UPT ;  /* 0x000003810b00788c */ /* 0x000fe2000bf26070 */
[----:B------:R-:W-:Y:S01]  /*0120*/  MOV R29, RZ ;  /* 0x000000ff001d7202 */ /* 0x000fe20000000f00 */
[----:B------:R-:W-:Y:S01]  /*0130*/  ULEA.HI UR4, UR4, 0x3, URZ, 0x1b ;  /* 0x0000000304047891 */ /* 0x000fe2000f8fd8ff */
[----:B------:R-:W-:-:S03]  /*0140*/  MOV R2, RZ ;  /* 0x000000ff00027202 */ /* 0x000fc60000000f00 */
[----:B------:R-:W-:-:S04]  /*0150*/  USHF.R.U32.HI UR5, URZ, 0x2, UR4 ;  /* 0x00000002ff057899 */ /* 0x000fc80008011604 */
[----:B------:R-:W-:-:S04]  /*0160*/  ULOP3.LUT UR8, UR5, 0x7, URZ, 0xc0, !UPT ;  /* 0x0000000705087892 */ /* 0x000fc8000f8ec0ff */
[----:B------:R-:W-:Y:S01]  /*0170*/  UISETP.NE.AND UP0, UPT, UR8, URZ, UPT ;  /* 0x000000ff0800728c */ /* 0x000fe2000bf05270 */
[----:B------:R-:W-:Y:S10]  /*0180*/  BRA.U !UP1, `(.L_x_1) ;  /* 0x0000000509347547 */ /* 0x000ff4000b800000 */
[----:B------:R-:W0:Y:S01]  /*0190*/  LDC.64 R4, c[0x0][0x388] ;  /* 0x0000e200ff047b82 */ /* 0x000e220000000a00 */
[----:B------:R-:W1:Y:S01]  /*01a0*/  LDCU.64 UR6, c[0x0][0x380] ;  /* 0x00007000ff0677ac */ /* 0x000e620008000a00 */
[----:B------:R-:W-:Y:S01]  /*01b0*/  IMAD R30, R28, UR11, R3 ;  /* 0x0000000b1c1e7c24 */ /* 0x000fe2000f8e0203 */
[----:B------:R-:W-:Y:S01]  /*01c0*/  MOV R29, RZ ;  /* 0x000000ff001d7202 */ /* 0x000fe20000000f00 */
[----:B------:R-:W-:-:S04]  /*01d0*/  ULOP3.LUT UR9, UR5, 0x1fffff8, URZ, 0xc0, !UPT ;  /* 0x01fffff805097892 */ /* 0x000fc8000f8ec0ff */
[----:B------:R-:W-:Y:S02]  /*01e0*/  UIADD3 UR10, UPT, UPT, -UR9, URZ, URZ ;  /* 0x000000ff090a7290 */ /* 0x000fe4000fffe1ff */
[----:B------:R-:W-:Y:S01]  /*01f0*/  MOV R2, UR9 ;  /* 0x0000000900027c02 */ /* 0x000fe20008000f00 */
[----:B-1----:R-:W-:-:S04]  /*0200*/  UIADD3 UR6, UP1, UPT, UR6, 0x800, URZ ;  /* 0x0000080006067890 */ /* 0x002fc8000ff3e0ff */
[----:B------:R-:W-:Y:S01]  /*0210*/  UIADD3.X UR7, UPT, UPT, URZ, UR7, URZ, UP1, !UPT ;  /* 0x00000007ff077290 */ /* 0x000fe20008ffe4ff */
[----:B0-----:R-:W-:-:S03]  /*0220*/  IMAD.WIDE.U32 R4, R0, 0x10, R4 ;  /* 0x0000001000047825 */ /* 0x001fc600078e0004 */
[----:B------:R-:W-:-:S04]  /*0230*/  IADD3 R32, P0, PT, R4, 0x800, RZ ;  /* 0x0000080004207810 */ /* 0x000fc80007f1e0ff */
[----:B------:R-:W-:-:S09]  /*0240*/  IADD3.X R33, PT, PT, RZ, R5, RZ, P0, !PT ;  /* 0x00000005ff217210 */ /* 0x000fd200007fe4ff */
.L_x_2:
[----:B------:R-:W-:Y:S01]  /*0250*/  MOV R36, UR6 ;  /* 0x0000000600247c02 */ /* 0x000fe20008000f00 */
[----:B------:R-:W2:Y:S01]  /*0260*/  LDG.E.128 R16, desc[UR12][R32.64+-0x600] ;  /* 0xfffa000c20107981 */ /* 0x000ea2000c1e1d00 */
[----:B------:R-:W-:-:S03]  /*0270*/  MOV R37, UR7 ;  /* 0x0000000700257c02 */ /* 0x000fc60008000f00 */
[----:B------:R-:W3:Y:S01]  /*0280*/  LDG.E.128 R20, desc[UR12][R32.64+-0x800] ;  /* 0xfff8000c20147981 */ /* 0x000ee2000c1e1d00 */
[----:B------:R-:W-:-:S03]  /*0290*/  IMAD.WIDE R36, R30, 0x4, R36 ;  /* 0x000000041e247825 */ /* 0x000fc600078e0224 */
[----:B------:R-:W4:Y:S04]  /*02a0*/  LDG.E.128 R4, desc[UR12][R32.64+-0x400] ;  /* 0xfffc000c20047981 */ /* 0x000f28000c1e1d00 */
[----:B------:R-:W2:Y:S04]  /*02b0*/  LDG.E.128 R12, desc[UR12][R36.64+-0x600] ;  /* 0xfffa000c240c7981 */ /* 0x000ea8000c1e1d00 */
[----:B------:R-:W3:Y:S04]  /*02c0*/  LDG.E.128 R24, desc[UR12][R36.64+-0x800] ;  /* 0xfff8000c24187981 */ /* 0x000ee8000c1e1d00 */
[----:B------:R-:W4:Y:S01]  /*02d0*/  LDG.E.128 R8, desc[UR12][R36.64+-0x400] ;  /* 0xfffc000c24087981 */ /* 0x000f22000c1e1d00 */
[----:B--2---:R-:W-:Y:S01]  /*02e0*/  FMUL R13, R17, R13 ;  /* 0x0000000d110d7220 */ /* 0x004fe20000400000 */
[----:B---3--:R-:W-:-:S03]  /*02f0*/  FMUL R21, R21, R25 ;  /* 0x0000001915157220 */ /* 0x008fc60000400000 */
[----:B------:R-:W-:Y:S01]  /*0300*/  FFMA R13, R16, R12, R13 ;  /* 0x0000000c100d7223 */ /* 0x000fe2000000000d */
[----:B------:R-:W-:-:S03]  /*0310*/  FFMA R21, R20, R24, R21 ;  /* 0x0000001814157223 */ /* 0x000fc60000000015 */
[----:B------:R-:W-:Y:S01]  /*0320*/  FFMA R14, R18, R14, R13 ;  /* 0x0000000e120e7223 */ /* 0x000fe2000000000d */
[----:B----4-:R-:W-:Y:S01]  /*0330*/  FMUL R5, R5, R9 ;  /* 0x0000000905057220 */ /* 0x010fe20000400000 */
[----:B------:R-:W-:Y:S02]  /*0340*/  FFMA R22, R22, R26, R21 ;  /* 0x0000001a16167223 */ /* 0x000fe40000000015 */
[----:B------:R-:W-:Y:S01]  /*0350*/  FFMA R34, R19, R15, R14 ;  /* 0x0000000f13227223 */ /* 0x000fe2000000000e */
[----:B------:R-:W-:Y:S01]  /*0360*/  FFMA R5, R4, R8, R5 ;  /* 0x0000000804057223 */ /* 0x000fe20000000005 */
[----:B------:R-:W2:Y:S01]  /*0370*/  LDG.E.128 R12, desc[UR12][R32.64] ;  /* 0x0000000c200c7981 */ /* 0x000ea2000c1e1d00 */
[----:B------:R-:W-:-:S03]  /*0380*/  FFMA R4, R23, R27, R22 ;  /* 0x0000001b17047223 */ /* 0x000fc60000000016 */
[----:B------:R-:W2:Y:S01]  /*0390*/  LDG.E.128 R16, desc[UR12][R36.64] ;  /* 0x0000000c24107981 */ /* 0x000ea2000c1e1d00 */
[----:B------:R-:W-:-:S03]  /*03a0*/  FFMA R6, R6, R10, R5 ;  /* 0x0000000a06067223 */ /* 0x000fc60000000005 */
[----:B------:R-:W3:Y:S04]  /*03b0*/  LDG.E.128 R20, desc[UR12][R32.64+-0x200] ;  /* 0xfffe000c20147981 */ /* 0x000ee8000c1e1d00 */
[----:B------:R-:W3:Y:S01]  /*03c0*/  LDG.E.128 R24, desc[UR12][R36.64+-0x200] ;  /* 0xfffe000c24187981 */ /* 0x000ee2000c1e1d00 */
[----:B------:R-:W-:Y:S01]  /*03d0*/  FFMA R31, R7, R11, R6 ;  /* 0x0000000b071f7223 */ /* 0x000fe20000000006 */
[----:B------:R-:W-:Y:S02]  /*03e0*/  FADD R29, R4, R29 ;  /* 0x0000001d041d7221 */ /* 0x000fe40000000000 */
[----:B------:R-:W4:Y:S04]  /*03f0*/  LDG.E.128 R4, desc[UR12][R32.64+0x200] ;  /* 0x0002000c20047981 */ /* 0x000f28000c1e1d00 */
[----:B------:R-:W4:Y:S01]  /*0400*/  LDG.E.128 R8, desc[UR12][R36.64+0x200] ;  /* 0x0002000c24087981 */ /* 0x000f22000c1e1d00 */
[----:B--2---:R-:W-:-:S04]  /*0410*/  FMUL R13, R13, R17 ;  /* 0x000000110d0d7220 */ /* 0x004fc80000400000 */
[----:B------:R-:W-:Y:S01]  /*0420*/  FFMA R13, R12, R16, R13 ;  /* 0x000000100c0d7223 */ /* 0x000fe2000000000d */
[----:B---3--:R-:W-:-:S03]  /*0430*/  FMUL R21, R21, R25 ;  /* 0x0000001915157220 */ /* 0x008fc60000400000 */
[----:B------:R-:W-:Y:S01]  /*0440*/  FFMA R14, R14, R18, R13 ;  /* 0x000000120e0e7223 */ /* 0x000fe2000000000d */
[----:B------:R-:W-:Y:S01]  /*0450*/  FFMA R21, R20, R24, R21 ;  /* 0x0000001814157223 */ /* 0x000fe20000000015 */
[----:B----4-:R-:W-:-:S03]  /*0460*/  FMUL R13, R5, R9 ;  /* 0x00000009050d7220 */ /* 0x010fc60000400000 */
[----:B------:R-:W-:Y:S01]  /*0470*/  FFMA R22, R22, R26, R21 ;  /* 0x0000001a16167223 */ /* 0x000fe20000000015 */
[----:B------:R-:W-:Y:S01]  /*0480*/  FFMA R9, R15, R19, R14 ;  /* 0x000000130f097223 */ /* 0x000fe2000000000e */
[----:B------:R-:W-:Y:S01]  /*0490*/  FFMA R21, R4, R8, R13 ;  /* 0x0000000804157223 */ /* 0x000fe2000000000d */
[----:B------:R-:W2:Y:S01]  /*04a0*/  LDG.E.128 R16, desc[UR12][R36.64+0x400] ;  /* 0x0004000c24107981 */ /* 0x000ea2000c1e1d00 */
[----:B------:R-:W-:-:S03]  /*04b0*/  FFMA R5, R23, R27, R22 ;  /* 0x0000001b17057223 */ /* 0x000fc60000000016 */
[----:B------:R-:W2:Y:S01]  /*04c0*/  LDG.E.128 R12, desc[UR12][R32.64+0x400] ;  /* 0x0004000c200c7981 */ /* 0x000ea2000c1e1d00 */
[----:B------:R-:W-:-:S03]  /*04d0*/  FFMA R6, R6, R10, R21 ;  /* 0x0000000a06067223 */ /* 0x000fc60000000015 */
[----:B------:R-:W3:Y:S04]  /*04e0*/  LDG.E.128 R20, desc[UR12][R36.64+0x600] ;  /* 0x0006000c24147981 */ /* 0x000ee8000c1e1d00 */
[----:B------:R0:W3:Y:S01]  /*04f0*/  LDG.E.128 R24, desc[UR12][R32.64+0x600] ;  /* 0x0006000c20187981 */ /* 0x0000e2000c1e1d00 */
[----:B------:R-:W-:-:S04]  /*0500*/  FADD R34, R29, R34 ;  /* 0x000000221d227221 */ /* 0x000fc80000000000 */
[----:B------:R-:W-:Y:S01]  /*0510*/  FADD R34, R34, R31 ;  /* 0x0000001f22227221 */ /* 0x000fe20000000000 */
[----:B------:R-:W-:-:S03]  /*0520*/  UIADD3 UR10, UPT, UPT, UR10, 0x8, URZ ;  /* 0x000000080a0a7890 */ /* 0x000fc6000fffe0ff */
[----:B------:R-:W-:Y:S01]  /*0530*/  FADD R34, R34, R5 ;  /* 0x0000000522227221 */ /* 0x000fe20000000000 */
[----:B------:R-:W-:Y:S01]  /*0540*/  FFMA R6, R7, R11, R6 ;  /* 0x0000000b07067223 */ /* 0x000fe20000000006 */
[----:B------:R-:W-:Y:S02]  /*0550*/  UISETP.NE.AND UP1, UPT, UR10, URZ, UPT ;  /* 0x000000ff0a00728c */ /* 0x000fe4000bf25270 */
[----:B------:R-:W-:-:S04]  /*0560*/  FADD R9, R34, R9 ;  /* 0x0000000922097221 */ /* 0x000fc80000000000 */
[----:B------:R-:W-:Y:S01]  /*0570*/  FADD R6, R9, R6 ;  /* 0x0000000609067221 */ /* 0x000fe20000000000 */
[----:B0-----:R-:W-:Y:S02]  /*0580*/  IADD3 R32, P0, PT, R32, 0x1000, RZ ;  /* 0x0000100020207810 */ /* 0x001fe40007f1e0ff */
[----:B------:R-:W-:Y:S02]  /*0590*/  IADD3 R30, PT, PT, R30, 0x400, RZ ;  /* 0x000004001e1e7810 */ /* 0x000fe40007ffe0ff */
[----:B------:R-:W-:Y:S01]  /*05a0*/  IADD3.X R33, PT, PT, RZ, R33, RZ, P0, !PT ;  /* 0x00000021ff217210 */ /* 0x000fe200007fe4ff */
[----:B--2---:R-:W-:-:S04]  /*05b0*/  FMUL R13, R13, R17 ;  /* 0x000000110d0d7220 */ /* 0x004fc80000400000 */
[----:B------:R-:W-:Y:S01]  /*05c0*/  FFMA R13, R12, R16, R13 ;  /* 0x000000100c0d7223 */ /* 0x000fe2000000000d */
[----:B---3--:R-:W-:-:S03]  /*05d0*/  FMUL R21, R25, R21 ;  /* 0x0000001519157220 */ /* 0x008fc60000400000 */
[----:B------:R-:W-:Y:S01]  /*05e0*/  FFMA R14, R14, R18, R13 ;  /* 0x000000120e0e7223 */ /* 0x000fe2000000000d */
[----:B------:R-:W-:-:S03]  /*05f0*/  FFMA R21, R24, R20, R21 ;  /* 0x0000001418157223 */ /* 0x000fc60000000015 */
[----:B------:R-:W-:Y:S01]  /*0600*/  FFMA R15, R15, R19, R14 ;  /* 0x000000130f0f7223 */ /* 0x000fe2000000000e */
[----:B------:R-:W-:-:S03]  /*0610*/  FFMA R22, R26, R22, R21 ;  /* 0x000000161a167223 */ /* 0x000fc60000000015 */
[----:B------:R-:W-:Y:S01]  /*0620*/  FADD R6, R6, R15 ;  /* 0x0000000f06067221 */ /* 0x000fe20000000000 */
[----:B------:R-:W-:-:S04]  /*0630*/  FFMA R23, R27, R23, R22 ;  /* 0x000000171b177223 */ /* 0x000fc80000000016 */
[----:B------:R-:W-:Y:S01]  /*0640*/  FADD R29, R6, R23 ;  /* 0x00000017061d7221 */ /* 0x000fe20000000000 */
[----:B------:R-:W-:Y:S06]  /*0650*/  BRA.U UP1, `(.L_x_2) ;  /* 0xfffffff901fc7547 */ /* 0x000fec000b83ffff */
.L_x_1:
[----:B------:R-:W-:Y:S05]  /*0660*/  BRA.U !UP0, `(.L_x_0) ;  /* 0x0000000508407547 */ /* 0x000fea000b800000 */
[----:B------:R-:W-:Y:S02]  /*0670*/  UISETP.GE.U32.AND UP0, UPT, UR8, 0x4, UPT ;  /* 0x000000040800788c */ /* 0x000fe4000bf06070 */
[----:B------:R-:W-:-:S07]  /*0680*/  ULOP3.LUT UP1, UR5, UR5, 0x3, URZ, 0xc0, !UPT ;  /* 0x0000000305057892 */ /* 0x000fce000f82c0ff */
[----:B------:R-:W-:Y:S05]  /*0690*/  BRA.U !UP0, `(.L_x_3) ;  /* 0x0000000108907547 */ /* 0x000fea000b800000 */
[----:B------:R-:W0:Y:S01]  /*06a0*/  LDC.64 R34, c[0x0][0x388] ;  /* 0x0000e200ff227b82 */ /* 0x000e220000000a00 */
[----:B------:R-:W1:Y:S01]  /*06b0*/  LDCU UR6, c[0x0][0x39c] ;  /* 0x00007380ff0677ac */ /* 0x000e620008000800 */
[----:B------:R-:W-:-:S06]  /*06c0*/  LEA R5, R2, R3, 0x7 ;  /* 0x0000000302057211 */ /* 0x000fcc00078e38ff */
[----:B------:R-:W2:Y:S01]  /*06d0*/  LDC.64 R32, c[0x0][0x380] ;  /* 0x0000e000ff207b82 */ /* 0x000ea20000000a00 */
[----:B-1----:R-:W-:Y:S02]  /*06e0*/  IMAD R7, R28, UR6, R5 ;  /* 0x000000061c077c24 */ /* 0x002fe4000f8e0205 */
[----:B0-----:R-:W-:-:S05]  /*06f0*/  IMAD.WIDE R34, R5, 0x4, R34 ;  /* 0x0000000405227825 */ /* 0x001fca00078e0222 */
[----:B------:R-:W3:Y:S01]  /*0700*/  LDG.E.128 R16, desc[UR12][R34.64] ;  /* 0x0000000c22107981 */ /* 0x000ee2000c1e1d00 */
[----:B--2---:R-:W-:-:S03]  /*0710*/  IMAD.WIDE R32, R7, 0x4, R32 ;  /* 0x0000000407207825 */ /* 0x004fc600078e0220 */
[----:B------:R-:W2:Y:S04]  /*0720*/  LDG.E.128 R12, desc[UR12][R34.64+0x400] ;  /* 0x0004000c220c7981 */ /* 0x000ea8000c1e1d00 */
[----:B------:R-:W3:Y:S04]  /*0730*/  LDG.E.128 R20, desc[UR12][R32.64] ;  /* 0x0000000c20147981 */ /* 0x000ee8000c1e1d00 */
[----:B------:R-:W4:Y:S04]  /*0740*/  LDG.E.128 R4, desc[UR12][R34.64+0x200] ;  /* 0x0002000c22047981 */ /* 0x000f28000c1e1d00 */
[----:B------:R-:W4:Y:S04]  /*0750*/  LDG.E.128 R8, desc[UR12][R32.64+0x200] ;  /* 0x0002000c20087981 */ /* 0x000f28000c1e1d00 */
[----:B------:R-:W5:Y:S01]  /*0760*/  LDG.E.128 R24, desc[UR12][R32.64+0x600] ;  /* 0x0006000c20187981 */ /* 0x000f62000c1e1d00 */
[----:B---3--:R-:W-:-:S04]  /*0770*/  FMUL R17, R17, R21 ;  /* 0x0000001511117220 */ /* 0x008fc80000400000 */
[----:B------:R-:W-:-:S04]  /*0780*/  FFMA R17, R16, R20, R17 ;  /* 0x0000001410117223 */ /* 0x000fc80000000011 */
[----:B------:R-:W-:-:S04]  /*0790*/  FFMA R18, R18, R22, R17 ;  /* 0x0000001612127223 */ /* 0x000fc80000000011 */
[----:B------:R-:W-:Y:S02]  /*07a0*/  FFMA R30, R19, R23, R18 ;  /* 0x00000017131e7223 */ /* 0x000fe40000000012 */
[----:B------:R-:W2:Y:S04]  /*07b0*/  LDG.E.128 R16, desc[UR12][R32.64+0x400] ;  /* 0x0004000c20107981 */ /* 0x000ea8000c1e1d00 */
[----:B------:R-:W5:Y:S01]  /*07c0*/  LDG.E.128 R20, desc[UR12][R34.64+0x600] ;  /* 0x0006000c22147981 */ /* 0x000f62000c1e1d00 */
[----:B----4-:R-:W-:-:S04]  /*07d0*/  FMUL R5, R5, R9 ;  /* 0x0000000905057220 */ /* 0x010fc80000400000 */
[----:B------:R-:W-:-:S04]  /*07e0*/  FFMA R5, R4, R8, R5 ;  /* 0x0000000804057223 */ /* 0x000fc80000000005 */
[----:B------:R-:W-:Y:S01]  /*07f0*/  FFMA R6, R6, R10, R5 ;  /* 0x0000000a06067223 */ /* 0x000fe20000000005 */
[----:B------:R-:W-:-:S03]  /*0800*/  FADD R30, R29, R30 ;  /* 0x0000001e1d1e7221 */ /* 0x000fc60000000000 */
[----:B------:R-:W-:-:S04]  /*0810*/  FFMA R7, R7, R11, R6 ;  /* 0x0000000b07077223 */ /* 0x000fc80000000006 */
[----:B------:R-:W-:Y:S01]  /*0820*/  FADD R7, R30, R7 ;  /* 0x000000071e077221 */ /* 0x000fe20000000000 */
[----:B------:R-:W-:Y:S01]  /*0830*/  IADD3 R2, PT, PT, R2, 0x4, RZ ;  /* 0x0000000402027810 */ /* 0x000fe20007ffe0ff */
[----:B--2---:R-:W-:-:S04]  /*0840*/  FMUL R13, R13, R17 ;  /* 0x000000110d0d7220 */ /* 0x004fc80000400000 */
[----:B------:R-:W-:Y:S01]  /*0850*/  FFMA R13, R12, R16, R13 ;  /* 0x000000100c0d7223 */ /* 0x000fe2000000000d */
[----:B-----5:R-:W-:-:S03]  /*0860*/  FMUL R21, R21, R25 ;  /* 0x0000001915157220 */ /* 0x020fc60000400000 */
[----:B------:R-:W-:Y:S01]  /*0870*/  FFMA R14, R14, R18, R13 ;  /* 0x000000120e0e7223 */ /* 0x000fe2000000000d */
[----:B------:R-:W-:-:S03]  /*0880*/  FFMA R21, R20, R24, R21 ;  /* 0x0000001814157223 */ /* 0x000fc60000000015 */
[----:B------:R-:W-:Y:S01]  /*0890*/  FFMA R14, R15, R19, R14 ;  /* 0x000000130f0e7223 */ /* 0x000fe2000000000e */
[----:B------:R-:W-:-:S03]  /*08a0*/  FFMA R22, R22, R26, R21 ;  /* 0x0000001a16167223 */ /* 0x000fc60000000015 */
[----:B------:R-:W-:Y:S01]  /*08b0*/  FADD R7, R7, R14 ;  /* 0x0000000e07077221 */ /* 0x000fe20000000000 */
[----:B------:R-:W-:-:S04]  /*08c0*/  FFMA R22, R23, R27, R22 ;  /* 0x0000001b17167223 */ /* 0x000fc80000000016 */
[----:B------:R-:W-:-:S07]  /*08d0*/  FADD R29, R7, R22 ;  /* 0x00000016071d7221 */ /* 0x000fce0000000000 */
.L_x_3:
[----:B------:R-:W-:Y:S05]  /*08e0*/  BRA.U !UP1, `(.L_x_0) ;  /* 0x0000000109a07547 */ /* 0x000fea000b800000 */
[----:B------:R-:W-:Y:S02]  /*08f0*/  UISETP.NE.AND UP0, UPT, UR5, 0x1, UPT ;  /* 0x000000010500788c */ /* 0x000fe4000bf05270 */
[----:B------:R-:W-:-:S07]  /*0900*/  ULOP3.LUT UP1, URZ, UR4, 0x4, URZ, 0xc0, !UPT ;  /* 0x0000000404ff7892 */ /* 0x000fce000f82c0ff */
        /* <DEDUP_REMOVED lines=10> */
[----:B------:R-:W2:Y:S04]  /*09b0*/  LDG.E.128 R8, desc[UR12][R22.64] ;  /* 0x0000000c16087981 */ /* 0x000ea8000c1e1d00 */
[----:B------:R-:W3:Y:S01]  /*09c0*/  LDG.E.128 R16, desc[UR12][R22.64+0x200] ;  /* 0x0002000c16107981 */ /* 0x000ee2000c1e1d00 */
[----:B------:R-:W-:Y:S01]  /*09d0*/  IADD3 R2, PT, PT, R2, 0x2, RZ ;  /* 0x0000000202027810 */ /* 0x000fe20007ffe0ff */
[----:B--2---:R-:W-:Y:S01]  /*09e0*/  FMUL R5, R5, R9 ;  /* 0x0000000905057220 */ /* 0x004fe20000400000 */
[----:B---3--:R-:W-:-:S03]  /*09f0*/  FMUL R13, R13, R17 ;  /* 0x000000110d0d7220 */ /* 0x008fc60000400000 */
[----:B------:R-:W-:Y:S01]  /*0a00*/  FFMA R5, R4, R8, R5 ;  /* 0x0000000804057223 */ /* 0x000fe20000000005 */
[----:B------:R-:W-:-:S03]  /*0a10*/  FFMA R13, R12, R16, R13 ;  /* 0x000000100c0d7223 */ /* 0x000fc6000000000d */
[----:B------:R-:W-:Y:S01]  /*0a20*/  FFMA R6, R6, R10, R5 ;  /* 0x0000000a06067223 */ /* 0x000fe20000000005 */
[----:B------:R-:W-:-:S03]  /*0a30*/  FFMA R14, R14, R18, R13 ;  /* 0x000000120e0e7223 */ /* 0x000fc6000000000d */
[----:B------:R-:W-:Y:S01]  /*0a40*/  FFMA R6, R7, R11, R6 ;  /* 0x0000000b07067223 */ /* 0x000fe20000000006 */
[----:B------:R-:W-:-:S03]  /*0a50*/  FFMA R15, R15, R19, R14 ;  /* 0x000000130f0f7223 */ /* 0x000fc6000000000e */
[----:B------:R-:W-:-:S04]  /*0a60*/  FADD R6, R29, R6 ;  /* 0x000000061d067221 */ /* 0x000fc80000000000 */
[----:B------:R-:W-:-:S07]  /*0a70*/  FADD R29, R6, R15 ;  /* 0x0000000f061d7221 */ /* 0x000fce0000000000 */
.L_x_4:
[----:B------:R-:W-:Y:S05]  /*0a80*/  BRA.U !UP1, `(.L_x_0) ;  /* 0x0000000109387547 */ /* 0x000fea000b800000 */
[----:B------:R-:W0:Y:S01]  /*0a90*/  LDC.64 R4, c[0x0][0x388] ;  /* 0x0000e200ff047b82 */ /* 0x000e220000000a00 */
[----:B------:R-:W1:Y:S01]  /*0aa0*/  LDCU UR4, c[0x0][0x39c] ;  /* 0x00007380ff0477ac */ /* 0x000e620008000800 */
[----:B------:R-:W-:-:S06]  /*0ab0*/  LEA R3, R2, R3, 0x7 ;  /* 0x0000000302037211 */ /* 0x000fcc00078e38ff */
[----:B------:R-:W2:Y:S01]  /*0ac0*/  LDC.64 R8, c[0x0][0x380] ;  /* 0x0000e000ff087b82 */ /* 0x000ea20000000a00 */
[----:B-1----:R-:W-:Y:S02]  /*0ad0*/  IMAD R7, R28, UR4, R3 ;  /* 0x000000041c077c24 */ /* 0x002fe4000f8e0203 */
[----:B0-----:R-:W-:-:S04]  /*0ae0*/  IMAD.WIDE R4, R3, 0x4, R4 ;  /* 0x0000000403047825 */ /* 0x001fc800078e0204 */
[----:B--2---:R-:W-:Y:S02]  /*0af0*/  IMAD.WIDE R8, R7, 0x4, R8 ;  /* 0x0000000407087825 */ /* 0x004fe400078e0208 */
[----:B------:R-:W2:Y:S04]  /*0b00*/  LDG.E.128 R4, desc[UR12][R4.64] ;  /* 0x0000000c04047981 */ /* 0x000ea8000c1e1d00 */
[----:B------:R-:W2:Y:S02]  /*0b10*/  LDG.E.128 R8, desc[UR12][R8.64] ;  /* 0x0000000c08087981 */ /* 0x000ea4000c1e1d00 */
[----:B--2---:R-:W-:-:S04]  /*0b20*/  FMUL R3, R5, R9 ;  /* 0x0000000905037220 */ /* 0x004fc80000400000 */
[----:B------:R-:W-:-:S04]  /*0b30*/  FFMA R3, R4, R8, R3 ;  /* 0x0000000804037223 */ /* 0x000fc80000000003 */
[----:B------:R-:W-:-:S04]  /*0b40*/  FFMA R6, R6, R10, R3 ;  /* 0x0000000a06067223 */ /* 0x000fc80000000003 */
[----:B------:R-:W-:-:S04]  /*0b50*/  FFMA R6, R7, R11, R6 ;  /* 0x0000000b07067223 */ /* 0x000fc80000000006 */
[----:B------:R-:W-:-:S07]  /*0b60*/  FADD R29, R29, R6 ;  /* 0x000000061d1d7221 */ /* 0x000fce0000000000 */
.L_x_0:
[----:B------:R-:W0:Y:S01]  /*0b70*/  SHFL.DOWN PT, R2, R29, 0x10, 0x1f ;  /* 0x0a001f001d027f89 */ /* 0x000e2200000e0000 */
[----:B------:R-:W-:Y:S01]  /*0b80*/  ISETP.NE.AND P0, PT, R0, RZ, PT ;  /* 0x000000ff0000720c */ /* 0x000fe20003f05270 */
[----:B0-----:R-:W-:-:S05]  /*0b90*/  FADD R2, R2, R29 ;  /* 0x0000001d02027221 */ /* 0x001fca0000000000 */
[----:B------:R-:W0:Y:S02]  /*0ba0*/  SHFL.DOWN PT, R3, R2, 0x8, 0x1f ;  /* 0x09001f0002037f89 */ /* 0x000e2400000e0000 */
[----:B0-----:R-:W-:-:S05]  /*0bb0*/  FADD R3, R2, R3 ;  /* 0x0000000302037221 */ /* 0x001fca0000000000 */
[----:B------:R-:W0:Y:S02]  /*0bc0*/  SHFL.DOWN PT, R4, R3, 0x4, 0x1f ;  /* 0x08801f0003047f89 */ /* 0x000e2400000e0000 */
[----:B0-----:R-:W-:-:S05]  /*0bd0*/  FADD R4, R3, R4 ;  /* 0x0000000403047221 */ /* 0x001fca0000000000 */
[----:B------:R-:W0:Y:S02]  /*0be0*/  SHFL.DOWN PT, R5, R4, 0x2, 0x1f ;  /* 0x08401f0004057f89 */ /* 0x000e2400000e0000 */
[----:B0-----:R-:W-:-:S05]  /*0bf0*/  FADD R5, R4, R5 ;  /* 0x0000000504057221 */ /* 0x001fca0000000000 */
[----:B------:R0:W1:Y:S01]  /*0c00*/  SHFL.DOWN PT, R0, R5, 0x1, 0x1f ;  /* 0x08201f0005007f89 */ /* 0x00006200000e0000 */
[----:B------:R-:W-:Y:S05]  /*0c10*/  @P0 EXIT ;  /* 0x000000000000094d */ /* 0x000fea0003800000 */
[----:B------:R-:W2:Y:S01]  /*0c20*/  LDC.64 R2, c[0x0][0x390] ;  /* 0x0000e400ff027b82 */ /* 0x000ea20000000a00 */
[----:B01----:R-:W-:Y:S01]  /*0c30*/  FADD R5, R5, R0 ;  /* 0x0000000005057221 */ /* 0x003fe20000000000 */
[----:B--2---:R-:W-:-:S05]  /*0c40*/  IMAD.WIDE R28, R28, 0x4, R2 ;  /* 0x000000041c1c7825 */ /* 0x004fca00078e0202 */
[----:B------:R-:W-:Y:S01]  /*0c50*/  STG.E desc[UR12][R28.64], R5 ;  /* 0x000000051c007986 */ /* 0x000fe2000c10190c */
[----:B------:R-:W-:Y:S05]  /*0c60*/  EXIT ;  /* 0x000000000000794d */ /* 0x000fea0003800000 */
.L_x_5:
[----:B------:R-:W-:-:S00]  /*0c70*/  BRA `(.L_x_5) ;  /* 0xfffffffc00fc7947 */ /* 0x000fc0000383ffff */
[----:B------:R-:W-:-:S00]  /*0c80*/  NOP ;  /* 0x0000000000007918 */ /* 0x000fc00000000000 */
[----:B------:R-:W-:-:S00]  /*0c90*/  NOP ;  /* 0x0000000000007918 */ /* 0x000fc00000000000 */
[----:B------:R-:W-:-:S00]  /*0ca0*/  NOP ;  /* 0x0000000000007918 */ /* 0x000fc00000000000 */
[----:B------:R-:W-:-:S00]  /*0cb0*/  NOP ;  /* 0x0000000000007918 */ /* 0x000fc00000000000 */
[----:B------:R-:W-:-:S00]  /*0cc0*/  NOP ;  /* 0x0000000000007918 */ /* 0x000fc00000000000 */
[----:B------:R-:W-:-:S00]  /*0cd0*/  NOP ;  /* 0x0000000000007918 */ /* 0x000fc00000000000 */
[----:B------:R-:W-:-:S00]  /*0ce0*/  NOP ;  /* 0x0000000000007918 */ /* 0x000fc00000000000 */
[----:B------:R-:W-:-:S00]  /*0cf0*/  NOP ;  /* 0x0000000000007918 */ /* 0x000fc00000000000 */
.L_x_11:


//--------------------- .text._Z20sgemv_k32_f32_kernelPfS_S_ii --------------------------
	.section	.text._Z20sgemv_k32_f32_kernelPfS_S_ii,"ax",@progbits
	.align	128
        .global         _Z20sgemv_k32_f32_kernelPfS_S_ii
        .type           _Z20sgemv_k32_f32_kernelPfS_S_ii,@function
        .size           _Z20sgemv_k32_f32_kernelPfS_S_ii,(.L_x_12 - _Z20sgemv_k32_f32_kernelPfS_S_ii)
        .other          _Z20sgemv_k32_f32_kernelPfS_S_ii,@"STO_CUDA_ENTRY STV_DEFAULT"
_Z20sgemv_k32_f32_kernelPfS_S_ii:
.text._Z20sgemv_k32_f32_kernelPfS_S_ii:
        /* <DEDUP_REMOVED lines=8> */
[----:B------:R-:W0:Y:S01]  /*0080*/  LDC R16, c[0x0][0x39c] ;  /* 0x0000e700ff107b82 */ /* 0x000e220000000800 */
[----:B------:R-:W1:Y:S01]  /*0090*/  S2R R15, SR_TID.X ;  /* 0x00000000000f7919 */ /* 0x000e620000002100 */
[----:B------:R-:W2:Y:S01]  /*00a0*/  LDCU.64 UR4, c[0x0][0x358] ;  /* 0x00006b00ff0477ac */ /* 0x000ea20008000a00 */
[----:B------:R-:W-:Y:S01]  /*00b0*/  HFMA2 R20, -RZ, RZ, 0, 0 ;  /* 0x00000000ff147431 */ /* 0x000fe200000001ff */
[----:B0-----:R-:W-:Y:S02]  /*00c0*/  ISETP.GE.AND P0, PT, R16, 0x1, PT ;  /* 0x000000011000780c */ /* 0x001fe40003f06270 */
[----:B-1----:R-:W-:-:S11]  /*00d0*/  LOP3.LUT R15, R15, 0x1f, RZ, 0xc0, !PT ;  /* 0x0000001f0f0f7812 */ /* 0x002fd600078ec0ff */
[----:B--2---:R-:W-:Y:S05]  /*00e0*/  @!P0 BRA `(.L_x_6) ;  /* 0x0000000400b48947 */ /* 0x004fea0003800000 */
[C---:B------:R-:W-:Y:S02]  /*00f0*/  ISETP.GE.U32.AND P1, PT, R16.reuse, 0xe1, PT ;  /* 0x000000e11000780c */ /* 0x040fe40003f26070 */
[----:B------:R-:W-:Y:S02]  /*0100*/  IADD3 R26, PT, PT, R16, 0x1f, RZ ;  /* 0x0000001f101a7810 */ /* 0x000fe40007ffe0ff */
[----:B------:R-:W-:Y:S02]  /*0110*/  MOV R20, RZ ;  /* 0x000000ff00147202 */ /* 0x000fe40000000f00 */
[----:B------:R-:W-:Y:S02]  /*0120*/  SHF.R.U32.HI R12, RZ, 0x5, R26 ;  /* 0x00000005ff0c7819 */ /* 0x000fe4000001161a */
[----:B------:R-:W-:Y:S02]  /*0130*/  MOV R14, RZ ;  /* 0x000000ff000e7202 */ /* 0x000fe40000000f00 */
[----:B------:R-:W-:-:S04]  /*0140*/  LOP3.LUT R27, R12, 0x7, RZ, 0xc0, !PT ;  /* 0x000000070c1b7812 */ /* 0x000fc800078ec0ff */
[----:B------:R-:W-:Y:S01]  /*0150*/  ISETP.NE.AND P0, PT, R27, RZ, PT ;  /* 0x000000ff1b00720c */ /* 0x000fe20003f05270 */
[----:B------:R-:W-:-:S12]  /*0160*/  @!P1 BRA `(.L_x_7) ;  /* 0x0000000000c09947 */ /* 0x000fd80003800000 */
[----:B------:R-:W-:Y:S01]  /*0170*/  LOP3.LUT R14, R12, 0x3fffff8, RZ, 0xc0, !PT ;  /* 0x03fffff80c0e7812 */ /* 0x000fe200078ec0ff */
[----:B------:R-:W-:Y:S01]  /*0180*/  IMAD R16, R0, R16, R15 ;  /* 0x0000001000107224 */ /* 0x000fe200078e020f */
[----:B------:R-:W-:Y:S02]  /*0190*/  LOP3.LUT R13, R15, 0x80, RZ, 0xfc, !PT ;  /* 0x000000800f0d7812 */ /* 0x000fe400078efcff */
[----:B------:R-:W-:Y:S02]  /*01a0*/  MOV R20, RZ ;  /* 0x000000ff00147202 */ /* 0x000fe40000000f00 */
[----:B------:R-:W-:-:S07]  /*01b0*/  IADD3 R17, PT, PT, -R14, RZ, RZ ;  /* 0x000000ff0e117210 */ /* 0x000fce0007ffe1ff */
.L_x_8:
[----:B------:R-:W0:Y:S01]  /*01c0*/  LDC.64 R4, c[0x0][0x380] ;  /* 0x0000e000ff047b82 */ /* 0x000e220000000a00 */
[----:B------:R-:W-:-:S07]  /*01d0*/  IADD3 R29, PT, PT, R13, -0x80, RZ ;  /* 0xffffff800d1d7810 */ /* 0x000fce0007ffe0ff */
[----:B------:R-:W1:Y:S01]  /*01e0*/  LDC.64 R2, c[0x0][0x388] ;  /* 0x0000e200ff027b82 */ /* 0x000e620000000a00 */
[----:B0-----:R-:W-:-:S05]  /*01f0*/  IMAD.WIDE R4, R16, 0x4, R4 ;  /* 0x0000000410047825 */ /* 0x001fca00078e0204 */
[----:B------:R-:W2:Y:S01]  /*0200*/  LDG.E R7, desc[UR4][R4.64] ;  /* 0x0000000404077981 */ /* 0x000ea2000c1e1900 */
[--C-:B-1----:R-:W-:Y:S01]  /*0210*/  IMAD.WIDE.U32 R28, R29, 0x4, R2.reuse ;  /* 0x000000041d1c7825 */ /* 0x102fe200078e0002 */
[C---:B------:R-:W-:Y:S02]  /*0220*/  IADD3 R25, PT, PT, R13.reuse, -0x20, RZ ;  /* 0xffffffe00d197810 */ /* 0x040fe40007ffe0ff */
[----:B------:R-:W3:Y:S04]  /*0230*/  LDG.E R21, desc[UR4][R4.64+0x80] ;  /* 0x0000800404157981 */ /* 0x000ee8000c1e1900 */
[----:B------:R-:W2:Y:S01]  /*0240*/  LDG.E R6, desc[UR4][R28.64] ;  /* 0x000000041c067981 */ /* 0x000ea2000c1e1900 */
[----:B------:R-:W-:Y:S01]  /*0250*/  IADD3 R9, PT, PT, R13, 0x20, RZ ;  /* 0x000000200d097810 */ /* 0x000fe20007ffe0ff */
[----:B------:R-:W-:-:S02]  /*0260*/  IMAD.WIDE.U32 R24, R25, 0x4, R2 ;  /* 0x0000000419187825 */ /* 0x000fc400078e0002 */
[----:B------:R-:W3:Y:S02]  /*0270*/  LDG.E R19, desc[UR4][R28.64+0x80] ;  /* 0x000080041c137981 */ /* 0x000ee4000c1e1900 */
[----:B------:R-:W-:Y:S02]  /*0280*/  IMAD.WIDE.U32 R8, R9, 0x4, R2 ;  /* 0x0000000409087825 */ /* 0x000fe400078e0002 */
[----:B------:R-:W4:Y:S04]  /*0290*/  LDG.E R18, desc[UR4][R28.64+0x100] ;  /* 0x000100041c127981 */ /* 0x000f28000c1e1900 */
[----:B------:R-:W4:Y:S01]  /*02a0*/  LDG.E R23, desc[UR4][R4.64+0x100] ;  /* 0x0001000404177981 */ /* 0x000f22000c1e1900 */
[----:B------:R-:W-:-:S03]  /*02b0*/  IADD3 R11, PT, PT, R13, 0x40, RZ ;  /* 0x000000400d0b7810 */ /* 0x000fc60007ffe0ff */
[----:B------:R-:W5:Y:S02]  /*02c0*/  LDG.E R22, desc[UR4][R24.64] ;  /* 0x0000000418167981 */ /* 0x000f64000c1e1900 */
[----:B------:R-:W-:Y:S02]  /*02d0*/  IMAD.WIDE.U32 R10, R11, 0x4, R2 ;  /* 0x000000040b0a7825 */ /* 0x000fe400078e0002 */
[----:B------:R0:W5:Y:S04]  /*02e0*/  LDG.E R8, desc[UR4][R8.64] ;  /* 0x0000000408087981 */ /* 0x000168000c1e1900 */
[----:B------:R-:W5:Y:S04]  /*02f0*/  LDG.E R28, desc[UR4][R4.64+0x200] ;  /* 0x00020004041c7981 */ /* 0x000f68000c1e1900 */
[----:B------:R-:W5:Y:S01]  /*0300*/  LDG.E R25, desc[UR4][R4.64+0x180] ;  /* 0x0001800404197981 */ /* 0x000f62000c1e1900 */
[----:B0-----:R-:W-:-:S03]  /*0310*/  IADD3 R9, PT, PT, R13, 0x60, RZ ;  /* 0x000000600d097810 */ /* 0x001fc60007ffe0ff */
[----:B------:R-:W5:Y:S04]  /*0320*/  LDG.E R29, desc[UR4][R4.64+0x280] ;  /* 0x00028004041d7981 */ /* 0x000f68000c1e1900 */
[----:B------:R-:W5:Y:S04]  /*0330*/  LDG.E R11, desc[UR4][R10.64] ;  /* 0x000000040a0b7981 */ /* 0x000f68000c1e1900 */
[----:B------:R-:W5:Y:S01]  /*0340*/  LDG.E R24, desc[UR4][R4.64+0x300] ;  /* 0x0003000404187981 */ /* 0x000f62000c1e1900 */
[----:B--2---:R-:W-:Y:S01]  /*0350*/  FFMA R20, R7, R6, R20 ;  /* 0x0000000607147223 */ /* 0x004fe20000000014 */
[----:B------:R-:W-:-:S06]  /*0360*/  IMAD.WIDE.U32 R6, R13, 0x4, R2 ;  /* 0x000000040d067825 */ /* 0x000fcc00078e0002 */
[----:B------:R-:W2:Y:S01]  /*0370*/  LDG.E R6, desc[UR4][R6.64] ;  /* 0x0000000406067981 */ /* 0x000ea2000c1e1900 */
[----:B------:R-:W-:-:S06]  /*0380*/  IMAD.WIDE.U32 R2, R9, 0x4, R2 ;  /* 0x0000000409027825 */ /* 0x000fcc00078e0002 */
[----:B------:R-:W2:Y:S04]  /*0390*/  LDG.E R2, desc[UR4][R2.64] ;  /* 0x0000000402027981 */ /* 0x000ea8000c1e1900 */
[----:B------:R-:W2:Y:S01]  /*03a0*/  LDG.E R7, desc[UR4][R4.64+0x380] ;  /* 0x0003800404077981 */ /* 0x000ea2000c1e1900 */
[----:B---3--:R-:W-:Y:S01]  /*03b0*/  FFMA R20, R21, R19, R20 ;  /* 0x0000001315147223 */ /* 0x008fe20000000014 */
[----:B------:R-:W-:-:S03]  /*03c0*/  IADD3 R17, PT, PT, R17, 0x8, RZ ;  /* 0x0000000811117810 */ /* 0x000fc60007ffe0ff */
[----:B----4-:R-:W-:Y:S01]  /*03d0*/  FFMA R18, R23, R18, R20 ;  /* 0x0000001217127223 */ /* 0x010fe20000000014 */
[----:B------:R-:W-:-:S03]  /*03e0*/  ISETP.NE.AND P1, PT, R17, RZ, PT ;  /* 0x000000ff1100720c */ /* 0x000fc60003f25270 */
[----:B-----5:R-:W-:Y:S01]  /*03f0*/  FFMA R25, R25, R22, R18 ;  /* 0x0000001619197223 */ /* 0x020fe20000000012 */
[----:B------:R-:W-:Y:S02]  /*0400*/  IADD3 R16, PT, PT, R16, 0x100, RZ ;  /* 0x0000010010107810 */ /* 0x000fe40007ffe0ff */
[----:B------:R-:W-:Y:S01]  /*0410*/  IADD3 R13, PT, PT, R13, 0x100, RZ ;  /* 0x000001000d0d7810 */ /* 0x000fe20007ffe0ff */
[----:B--2---:R-:W-:-:S04]  /*0420*/  FFMA R6, R28, R6, R25 ;  /* 0x000000061c067223 */ /* 0x004fc80000000019 */
[----:B------:R-:W-:-:S04]  /*0430*/  FFMA R29, R29, R8, R6 ;  /* 0x000000081d1d7223 */ /* 0x000fc80000000006 */
[----:B------:R-:W-:-:S04]  /*0440*/  FFMA R24, R24, R11, R29 ;  /* 0x0000000b18187223 */ /* 0x000fc8000000001d */
[----:B------:R-:W-:Y:S01]  /*0450*/  FFMA R20, R7, R2, R24 ;  /* 0x0000000207147223 */ /* 0x000fe20000000018 */
[----:B------:R-:W-:Y:S06]  /*0460*/  @P1 BRA `(.L_x_8) ;  /* 0xfffffffc00541947 */ /* 0x000fec000383ffff */
.L_x_7:
[----:B------:R-:W-:Y:S05]  /*0470*/  @!P0 BRA `(.L_x_6) ;  /* 0x0000000000d08947 */ /* 0x000fea0003800000 */
[----:B------:R-:W-:Y:S02]  /*0480*/  ISETP.GE.U32.AND P0, PT, R27, 0x4, PT ;  /* 0x000000041b00780c */ /* 0x000fe40003f06070 */
[----:B------:R-:W-:-:S11]  /*0490*/  LOP3.LUT P1, R16, R12, 0x3, RZ, 0xc0, !PT ;  /* 0x000000030c107812 */ /* 0x000fd6000782c0ff */
[----:B------:R-:W-:Y:S05]  /*04a0*/  @!P0 BRA `(.L_x_9) ;  /* 0x0000000000508947 */ /* 0x000fea0003800000 */
[----:B------:R-:W0:Y:S01]  /*04b0*/  LDC.64 R2, c[0x0][0x388] ;  /* 0x0000e200ff027b82 */ /* 0x000e220000000a00 */
[----:B------:R-:W1:Y:S01]  /*04c0*/  LDCU UR6, c[0x0][0x39c] ;  /* 0x00007380ff0677ac */ /* 0x000e620008000800 */
[----:B------:R-:W-:-:S06]  /*04d0*/  LEA R7, R14, R15, 0x5 ;  /* 0x0000000f0e077211 */ /* 0x000fcc00078e28ff */
[----:B------:R-:W2:Y:S01]  /*04e0*/  LDC.64 R4, c[0x0][0x380] ;  /* 0x0000e000ff047b82 */ /* 0x000ea20000000a00 */
[----:B-1----:R-:W-:Y:S02]  /*04f0*/  IMAD R9, R0, UR6, R7 ;  /* 0x0000000600097c24 */ /* 0x002fe4000f8e0207 */
[----:B0-----:R-:W-:-:S05]  /*0500*/  IMAD.WIDE.U32 R2, R7, 0x4, R2 ;  /* 0x0000000407027825 */ /* 0x001fca00078e0002 */
[----:B------:R-:W3:Y:S01]  /*0510*/  LDG.E R6, desc[UR4][R2.64] ;  /* 0x0000000402067981 */ /* 0x000ee2000c1e1900 */
[----:B--2---:R-:W-:-:S03]  /*0520*/  IMAD.WIDE R4, R9, 0x4, R4 ;  /* 0x0000000409047825 */ /* 0x004fc600078e0204 */
[----:B------:R-:W2:Y:S04]  /*0530*/  LDG.E R8, desc[UR4][R2.64+0x80] ;  /* 0x0000800402087981 */ /* 0x000ea8000c1e1900 */
[----:B------:R-:W3:Y:S04]  /*0540*/  LDG.E R7, desc[UR4][R4.64] ;  /* 0x0000000404077981 */ /* 0x000ee8000c1e1900 */
[----:B------:R-:W2:Y:S04]  /*0550*/  LDG.E R9, desc[UR4][R4.64+0x80] ;  /* 0x0000800404097981 */ /* 0x000ea8000c1e1900 */
[----:B------:R-:W4:Y:S04]  /*0560*/  LDG.E R10, desc[UR4][R2.64+0x100] ;  /* 0x00010004020a7981 */ /* 0x000f28000c1e1900 */
[----:B------:R-:W4:Y:S04]  /*0570*/  LDG.E R11, desc[UR4][R4.64+0x100] ;  /* 0x00010004040b7981 */ /* 0x000f28000c1e1900 */
[----:B------:R-:W5:Y:S04]  /*0580*/  LDG.E R13, desc[UR4][R4.64+0x180] ;  /* 0x00018004040d7981 */ /* 0x000f68000c1e1900 */
[----:B------:R-:W5:Y:S01]  /*0590*/  LDG.E R12, desc[UR4][R2.64+0x180] ;  /* 0x00018004020c7981 */ /* 0x000f62000c1e1900 */
[----:B------:R-:W-:Y:S01]  /*05a0*/  IADD3 R14, PT, PT, R14, 0x4, RZ ;  /* 0x000000040e0e7810 */ /* 0x000fe20007ffe0ff */
[----:B---3--:R-:W-:-:S04]  /*05b0*/  FFMA R6, R7, R6, R20 ;  /* 0x0000000607067223 */ /* 0x008fc80000000014 */
[----:B--2---:R-:W-:-:S04]  /*05c0*/  FFMA R6, R9, R8, R6 ;  /* 0x0000000809067223 */ /* 0x004fc80000000006 */
[----:B----4-:R-:W-:-:S04]  /*05d0*/  FFMA R6, R11, R10, R6 ;  /* 0x0000000a0b067223 */ /* 0x010fc80000000006 */
[----:B-----5:R-:W-:-:S07]  /*05e0*/  FFMA R20, R13, R12, R6 ;  /* 0x0000000c0d147223 */ /* 0x020fce0000000006 */
.L_x_9:
[----:B------:R-:W-:Y:S05]  /*05f0*/  @!P1 BRA `(.L_x_6) ;  /* 0x0000000000709947 */ /* 0x000fea0003800000 */
[----:B------:R-:W-:Y:S01]  /*0600*/  ISETP.NE.AND P0, PT, R16, 0x1, PT ;  /* 0x000000011000780c */ /* 0x000fe20003f05270 */
[----:B------:R-:W0:Y:S01]  /*0610*/  LDC.64 R8, c[0x0][0x388] ;  /* 0x0000e200ff087b82 */ /* 0x000e220000000a00 */
[----:B------:R-:W-:-:S07]  /*0620*/  LOP3.LUT P1, RZ, R26, 0x20, RZ, 0xc0, !PT ;  /* 0x000000201aff7812 */ /* 0x000fce000782c0ff */
[----:B------:R-:W1:Y:S04]  /*0630*/  LDC.64 R4, c[0x0][0x380] ;  /* 0x0000e000ff047b82 */ /* 0x000e680000000a00 */
[CC--:B------:R-:W-:Y:S02]  /*0640*/  @P0 LEA R11, R14.reuse, R15.reuse, 0x5 ;  /* 0x0000000f0e0b0211 */ /* 0x0c0fe400078e28ff */
[----:B------:R-:W-:Y:S02]  /*0650*/  @P0 IADD3 R14, PT, PT, R14, 0x2, RZ ;  /* 0x000000020e0e0810 */ /* 0x000fe40007ffe0ff */
[----:B------:R-:W2:Y:S01]  /*0660*/  @P0 LDC R10, c[0x0][0x39c] ;  /* 0x0000e700ff0a0b82 */ /* 0x000ea20000000800 */
[----:B------:R-:W-:Y:S02]  /*0670*/  @P0 IADD3 R13, PT, PT, R11, 0x20, RZ ;  /* 0x000000200b0d0810 */ /* 0x000fe40007ffe0ff */
[----:B------:R-:W-:-:S05]  /*0680*/  @P1 LEA R17, R14, R15, 0x5 ;  /* 0x0000000f0e111211 */ /* 0x000fca00078e28ff */
[----:B------:R-:W3:Y:S08]  /*0690*/  @P1 LDC R12, c[0x0][0x39c] ;  /* 0x0000e700ff0c1b82 */ /* 0x000ef00000000800 */
[----:B------:R-:W4:Y:S08]  /*06a0*/  LDC.64 R6, c[0x0][0x380] ;  /* 0x0000e000ff067b82 */ /* 0x000f300000000a00 */
[----:B------:R-:W5:Y:S01]  /*06b0*/  LDC.64 R2, c[0x0][0x388] ;  /* 0x0000e200ff027b82 */ /* 0x000f620000000a00 */
[----:B--2---:R-:W-:-:S02]  /*06c0*/  @P0 IMAD R19, R0, R10, R11 ;  /* 0x0000000a00130224 */ /* 0x004fc400078e020b */
[----:B0-----:R-:W-:-:S04]  /*06d0*/  @P0 IMAD.WIDE.U32 R10, R11, 0x4, R8 ;  /* 0x000000040b0a0825 */ /* 0x001fc800078e0008 */
[----:B-1----:R-:W-:Y:S02]  /*06e0*/  @P0 IMAD.WIDE R4, R19, 0x4, R4 ;  /* 0x0000000413040825 */ /* 0x002fe400078e0204 */
[----:B------:R-:W2:Y:S02]  /*06f0*/  @P0 LDG.E R10, desc[UR4][R10.64] ;  /* 0x000000040a0a0981 */ /* 0x000ea4000c1e1900 */
[----:B------:R-:W-:Y:S02]  /*0700*/  @P0 IMAD.WIDE.U32 R8, R13, 0x4, R8 ;  /* 0x000000040d080825 */ /* 0x000fe400078e0008 */
[----:B------:R-:W2:Y:S02]  /*0710*/  @P0 LDG.E R19, desc[UR4][R4.64] ;  /* 0x0000000404130981 */ /* 0x000ea4000c1e1900 */
[----:B---3--:R-:W-:Y:S02]  /*0720*/  @P1 IMAD R13, R0, R12, R17 ;  /* 0x0000000c000d1224 */ /* 0x008fe400078e0211 */
[----:B------:R-:W3:Y:S02]  /*0730*/  @P0 LDG.E R8, desc[UR4][R8.64] ;  /* 0x0000000408080981 */ /* 0x000ee4000c1e1900 */
[----:B----4-:R-:W-:-:S02]  /*0740*/  @P1 IMAD.WIDE R6, R13, 0x4, R6 ;  /* 0x000000040d061825 */ /* 0x010fc400078e0206 */
[----:B------:R-:W3:Y:S02]  /*0750*/  @P0 LDG.E R12, desc[UR4][R4.64+0x80] ;  /* 0x00008004040c0981 */ /* 0x000ee4000c1e1900 */
[----:B-----5:R-:W-:Y:S02]  /*0760*/  @P1 IMAD.WIDE.U32 R2, R17, 0x4, R2 ;  /* 0x0000000411021825 */ /* 0x020fe400078e0002 */
[----:B------:R-:W4:Y:S04]  /*0770*/  @P1 LDG.E R7, desc[UR4][R6.64] ;  /* 0x0000000406071981 */ /* 0x000f28000c1e1900 */
[----:B------:R-:W4:Y:S01]  /*0780*/  @P1 LDG.E R2, desc[UR4][R2.64] ;  /* 0x0000000402021981 */ /* 0x000f22000c1e1900 */
[----:B--2---:R-:W-:-:S04]  /*0790*/  @P0 FFMA R19, R19, R10, R20 ;  /* 0x0000000a13130223 */ /* 0x004fc80000000014 */
[----:B---3--:R-:W-:-:S04]  /*07a0*/  @P0 FFMA R20, R12, R8, R19 ;  /* 0x000000080c140223 */ /* 0x008fc80000000013 */
[----:B----4-:R-:W-:-:S07]  /*07b0*/  @P1 FFMA R20, R7, R2, R20 ;  /* 0x0000000207141223 */ /* 0x010fce0000000014 */
.L_x_6:
        /* <DEDUP_REMOVED lines=12> */
[----:B-1----:R-:W-:Y:S01]  /*0880*/  FADD R7, R4, R7 ;  /* 0x0000000704077221 */ /* 0x002fe20000000000 */
[----:B--2---:R-:W-:-:S05]  /*0890*/  IMAD.WIDE R2, R0, 0x4, R2 ;  /* 0x0000000400027825 */ /* 0x004fca00078e0202 */
[----:B------:R-:W-:Y:S01]  /*08a0*/  STG.E desc[UR4][R2.64], R7 ;  /* 0x0000000702007986 */ /* 0x000fe2000c101904 */
[----:B------:R-:W-:Y:S05]  /*08b0*/  EXIT ;  /* 0x000000000000794d */ /* 0x000fea0003800000 */
.L_x_10:
        /* <DEDUP_REMOVED lines=12> */
.L_x_12:


//--------------------- .nv.shared.reserved.0     --------------------------
	.section	.nv.shared.reserved.0,"aw",@nobits
	.weak		__nv_reservedSMEM_offset_0_alias
	.size		__nv_reservedSMEM_offset_0_alias, 0, 64
	.other		__nv_reservedSMEM_offset_0_alias,@"STO_CUDA_RESERVED_SHARED STV_DEFAULT"
__nv_reservedSMEM_offset_0_alias:
	.zero		0
	.zero		64


//--------------------- .nv.constant0._Z23sgemv_k128_f32x4_kernelPfS_S_ii --------------------------
	.section	.nv.constant0._Z23sgemv_k128_f32x4_kernelPfS_S_ii,"a",@progbits
	.sectionflags	@""
	.align	4
.nv.constant0._Z23sgemv_k128_f32x4_kernelPfS_S_ii:
	.zero		928


//--------------------- .nv.constant0._Z20sgemv_k32_f32_kernelPfS_S_ii --------------------------
	.section	.nv.constant0._Z20sgemv_k32_f32_kernelPfS_S_ii,"a",@progbits
	.sectionflags	@""
	.align	4
.nv.constant0._Z20sgemv_k32_f32_kernelPfS_S_ii:
	.zero		928


//--------------------- SYMBOLS --------------------------

	.type		.nv.reservedSmem.offset0,@object
	.size		.nv.reservedSmem.offset0,0x4
